//
// Generated by NVIDIA NVVM Compiler
//
// Compiler Build ID: CL-36424714
// Cuda compilation tools, release 13.0, V13.0.88
// Based on NVVM 20.0.0
//

.version 9.0
.target sm_100
.address_size 64

	// .globl	nacl_kernel
// _ZZ11nacl_kernelE4s_xj has been demoted
// _ZZ11nacl_kernelE8s_atypej has been demoted

.visible .entry nacl_kernel(
	.param .u64 .ptr .align 1 nacl_kernel_param_0,
	.param .u32 nacl_kernel_param_1,
	.param .u64 .ptr .align 1 nacl_kernel_param_2,
	.param .u32 nacl_kernel_param_3,
	.param .u64 .ptr .align 1 nacl_kernel_param_4,
	.param .u64 .ptr .align 1 nacl_kernel_param_5,
	.param .u64 .ptr .align 1 nacl_kernel_param_6,
	.param .u64 .ptr .align 1 nacl_kernel_param_7,
	.param .u64 .ptr .align 1 nacl_kernel_param_8,
	.param .u64 .ptr .align 1 nacl_kernel_param_9,
	.param .u32 nacl_kernel_param_10,
	.param .f32 nacl_kernel_param_11,
	.param .u32 nacl_kernel_param_12,
	.param .u64 .ptr .align 1 nacl_kernel_param_13
)
{
	.reg .pred 	%p<7>;
	.reg .b32 	%r<39>;
	.reg .b32 	%f<97>;
	.reg .b64 	%rd<37>;
	// demoted variable
	.shared .align 4 .b8 _ZZ11nacl_kernelE4s_xj[768];
	// demoted variable
	.shared .align 4 .b8 _ZZ11nacl_kernelE8s_atypej[256];
	ld.param.u64 	%rd17, [nacl_kernel_param_0];
	ld.param.u32 	%r11, [nacl_kernel_param_1];
	ld.param.u64 	%rd18, [nacl_kernel_param_2];
	ld.param.u32 	%r12, [nacl_kernel_param_3];
	ld.param.u64 	%rd10, [nacl_kernel_param_4];
	ld.param.u64 	%rd11, [nacl_kernel_param_5];
	ld.param.u64 	%rd12, [nacl_kernel_param_6];
	ld.param.u64 	%rd13, [nacl_kernel_param_7];
	ld.param.u64 	%rd14, [nacl_kernel_param_8];
	ld.param.u64 	%rd15, [nacl_kernel_param_9];
	ld.param.f32 	%f25, [nacl_kernel_param_11];
	ld.param.u32 	%r13, [nacl_kernel_param_12];
	cvta.to.global.u64 	%rd1, %rd18;
	cvta.to.global.u64 	%rd2, %rd17;
	mov.u32 	%r1, %tid.x;
	and.b32  	%r14, %r13, 1;
	setp.eq.b32 	%p1, %r14, 1;
	add.f32 	%f26, %f25, %f25;
	selp.f32 	%f1, %f25, %f26, %p1;
	mov.u32 	%r15, %ctaid.x;
	shl.b32 	%r16, %r15, 6;
	add.s32 	%r2, %r16, %r1;
	setp.lt.s32 	%p2, %r2, %r11;
	@%p2 bra 	$L__BB0_1;
	bra.uni 	$L__BB0_9;
$L__BB0_1:
	setp.gt.s32 	%p3, %r11, 0;
	mov.f32 	%f91, 0f00000000;
	mov.f32 	%f92, %f91;
	mov.f32 	%f93, %f91;
	@%p3 bra 	$L__BB0_2;
	bra.uni 	$L__BB0_8;
$L__BB0_2:
	rcp.rn.f32 	%f2, %f1;
	mul.wide.s32 	%rd19, %r2, 4;
	add.s64 	%rd3, %rd1, %rd19;
	cvta.to.global.u64 	%rd4, %rd10;
	cvta.to.global.u64 	%rd5, %rd11;
	cvta.to.global.u64 	%rd6, %rd12;
	cvta.to.global.u64 	%rd7, %rd13;
	cvta.to.global.u64 	%rd8, %rd14;
	cvta.to.global.u64 	%rd9, %rd15;
	mov.b32 	%r35, 0;
	mov.f32 	%f91, 0f00000000;
	mov.u32 	%r23, _ZZ11nacl_kernelE4s_xj;
	mad.lo.s32 	%r24, %r1, 12, %r23;
	shl.b32 	%r26, %r1, 2;
	mov.f32 	%f92, %f91;
	mov.f32 	%f93, %f91;
$L__BB0_3:
	bar.sync 	0;
	add.s32 	%r21, %r35, %r1;
	mul.lo.s32 	%r22, %r21, 3;
	mul.wide.u32 	%rd20, %r22, 4;
	add.s64 	%rd21, %rd2, %rd20;
	ld.global.f32 	%f29, [%rd21];
	st.shared.f32 	[%r24], %f29;
	ld.global.f32 	%f30, [%rd21+4];
	st.shared.f32 	[%r24+4], %f30;
	ld.global.f32 	%f31, [%rd21+8];
	st.shared.f32 	[%r24+8], %f31;
	mul.wide.u32 	%rd22, %r21, 4;
	add.s64 	%rd23, %rd1, %rd22;
	ld.global.u32 	%r25, [%rd23];
	mov.u32 	%r36, _ZZ11nacl_kernelE8s_atypej;
	add.s32 	%r27, %r36, %r26;
	st.shared.u32 	[%r27], %r25;
	bar.sync 	0;
	mul.lo.s32 	%r28, %r2, 3;
	mul.wide.s32 	%rd24, %r28, 4;
	add.s64 	%rd25, %rd2, %rd24;
	ld.global.f32 	%f6, [%rd25];
	ld.global.f32 	%f7, [%rd25+4];
	ld.global.f32 	%f8, [%rd25+8];
	add.s32 	%r38, %r23, 8;
	mov.b32 	%r37, 4;
$L__BB0_4:
	ld.shared.f32 	%f32, [%r38+-8];
	sub.f32 	%f33, %f6, %f32;
	mul.f32 	%f34, %f2, %f33;
	cvt.rni.f32.f32 	%f35, %f34;
	mul.f32 	%f36, %f1, %f35;
	sub.f32 	%f12, %f33, %f36;
	fma.rn.f32 	%f37, %f12, %f12, 0f00000000;
	ld.shared.f32 	%f38, [%r38+-4];
	sub.f32 	%f39, %f7, %f38;
	mul.f32 	%f40, %f2, %f39;
	cvt.rni.f32.f32 	%f41, %f40;
	mul.f32 	%f42, %f1, %f41;
	sub.f32 	%f13, %f39, %f42;
	fma.rn.f32 	%f43, %f13, %f13, %f37;
	ld.shared.f32 	%f44, [%r38];
	sub.f32 	%f45, %f8, %f44;
	mul.f32 	%f46, %f2, %f45;
	cvt.rni.f32.f32 	%f47, %f46;
	mul.f32 	%f48, %f1, %f47;
	sub.f32 	%f14, %f45, %f48;
	fma.rn.f32 	%f15, %f14, %f14, %f43;
	setp.eq.f32 	%p4, %f15, 0f00000000;
	@%p4 bra 	$L__BB0_6;
	sqrt.rn.f32 	%f49, %f15;
	rcp.rn.f32 	%f50, %f49;
	mul.f32 	%f51, %f50, %f50;
	mul.f32 	%f52, %f51, %f51;
	mul.f32 	%f53, %f52, %f52;
	ld.global.u32 	%r29, [%rd3];
	ld.shared.u32 	%r30, [%r36];
	mad.lo.s32 	%r31, %r29, %r12, %r30;
	mul.wide.s32 	%rd26, %r31, 4;
	add.s64 	%rd27, %rd4, %rd26;
	ld.global.f32 	%f54, [%rd27];
	mul.f32 	%f55, %f54, 0f3C70319E;
	add.s64 	%rd28, %rd5, %rd26;
	ld.global.f32 	%f56, [%rd28];
	sub.f32 	%f57, %f56, %f49;
	add.s64 	%rd29, %rd6, %rd26;
	ld.global.f32 	%f58, [%rd29];
	mul.f32 	%f59, %f57, %f58;
	fma.rn.f32 	%f60, %f59, 0f3BBB989D, 0f3F000000;
	cvt.sat.f32.f32 	%f61, %f60;
	mov.f32 	%f62, 0f4B400001;
	mov.f32 	%f63, 0f437C0000;
	fma.rm.f32 	%f64, %f61, %f63, %f62;
	add.f32 	%f65, %f64, 0fCB40007F;
	neg.f32 	%f66, %f65;
	fma.rn.f32 	%f67, %f59, 0f3FB8AA3B, %f66;
	fma.rn.f32 	%f68, %f59, 0f32A57060, %f67;
	mov.b32 	%r32, %f64;
	shl.b32 	%r33, %r32, 23;
	mov.b32 	%f69, %r33;
	ex2.approx.ftz.f32 	%f70, %f68;
	mul.f32 	%f71, %f70, %f69;
	mul.f32 	%f72, %f55, %f71;
	mul.f32 	%f73, %f58, %f72;
	add.s64 	%rd30, %rd7, %rd26;
	ld.global.f32 	%f74, [%rd30];
	mul.f32 	%f75, %f74, 0fC0C00000;
	mul.f32 	%f76, %f53, %f75;
	fma.rn.f32 	%f77, %f50, %f73, %f76;
	add.s64 	%rd31, %rd8, %rd26;
	ld.global.f32 	%f78, [%rd31];
	mul.f32 	%f79, %f78, 0fC1000000;
	mul.f32 	%f80, %f53, %f79;
	fma.rn.f32 	%f81, %f51, %f80, %f77;
	mul.f32 	%f82, %f50, %f51;
	add.s64 	%rd32, %rd9, %rd26;
	ld.global.f32 	%f83, [%rd32];
	fma.rn.f32 	%f84, %f82, %f83, %f81;
	fma.rn.f32 	%f93, %f84, %f12, %f93;
	fma.rn.f32 	%f92, %f84, %f13, %f92;
	fma.rn.f32 	%f91, %f84, %f14, %f91;
$L__BB0_6:
	add.s32 	%r38, %r38, 12;
	add.s32 	%r37, %r37, 12;
	add.s32 	%r36, %r36, 4;
	setp.ne.s32 	%p5, %r37, 772;
	@%p5 bra 	$L__BB0_4;
	add.s32 	%r35, %r35, 64;
	setp.lt.s32 	%p6, %r35, %r11;
	@%p6 bra 	$L__BB0_3;
$L__BB0_8:
	ld.param.u64 	%rd36, [nacl_kernel_param_13];
	mul.lo.s32 	%r34, %r2, 3;
	cvta.to.global.u64 	%rd33, %rd36;
	mul.wide.s32 	%rd34, %r34, 4;
	add.s64 	%rd35, %rd33, %rd34;
	st.global.f32 	[%rd35], %f93;
	st.global.f32 	[%rd35+4], %f92;
	st.global.f32 	[%rd35+8], %f91;
$L__BB0_9:
	ret;

}
	// .globl	nacl_kernel_original
.visible .entry nacl_kernel_original(
	.param .u64 .ptr .align 1 nacl_kernel_original_param_0,
	.param .u32 nacl_kernel_original_param_1,
	.param .u64 .ptr .align 1 nacl_kernel_original_param_2,
	.param .u32 nacl_kernel_original_param_3,
	.param .u64 .ptr .align 1 nacl_kernel_original_param_4,
	.param .u64 .ptr .align 1 nacl_kernel_original_param_5,
	.param .u64 .ptr .align 1 nacl_kernel_original_param_6,
	.param .u64 .ptr .align 1 nacl_kernel_original_param_7,
	.param .u64 .ptr .align 1 nacl_kernel_original_param_8,
	.param .u64 .ptr .align 1 nacl_kernel_original_param_9,
	.param .u32 nacl_kernel_original_param_10,
	.param .f32 nacl_kernel_original_param_11,
	.param .u32 nacl_kernel_original_param_12,
	.param .u64 .ptr .align 1 nacl_kernel_original_param_13
)
{
	.reg .pred 	%p<6>;
	.reg .b32 	%r<21>;
	.reg .b32 	%f<88>;
	.reg .b64 	%rd<47>;

	ld.param.u32 	%r5, [nacl_kernel_original_param_1];
	ld.param.u64 	%rd21, [nacl_kernel_original_param_2];
	ld.param.f32 	%f22, [nacl_kernel_original_param_11];
	ld.param.u32 	%r7, [nacl_kernel_original_param_12];
	cvta.to.global.u64 	%rd45, %rd21;
	and.b32  	%r8, %r7, 1;
	setp.eq.b32 	%p1, %r8, 1;
	add.f32 	%f23, %f22, %f22;
	selp.f32 	%f1, %f22, %f23, %p1;
	mov.u32 	%r9, %ctaid.x;
	shl.b32 	%r10, %r9, 6;
	mov.u32 	%r11, %tid.x;
	add.s32 	%r1, %r10, %r11;
	setp.lt.s32 	%p2, %r1, %r5;
	@%p2 bra 	$L__BB1_1;
	bra.uni 	$L__BB1_7;
$L__BB1_1:
	setp.gt.s32 	%p3, %r5, 0;
	mov.f32 	%f82, 0f00000000;
	mov.f32 	%f83, %f82;
	mov.f32 	%f84, %f82;
	@%p3 bra 	$L__BB1_2;
	bra.uni 	$L__BB1_6;
$L__BB1_2:
	ld.param.u64 	%rd43, [nacl_kernel_original_param_9];
	ld.param.u64 	%rd42, [nacl_kernel_original_param_8];
	ld.param.u64 	%rd40, [nacl_kernel_original_param_6];
	ld.param.u64 	%rd39, [nacl_kernel_original_param_5];
	ld.param.u64 	%rd38, [nacl_kernel_original_param_4];
	ld.param.u64 	%rd37, [nacl_kernel_original_param_0];
	cvta.to.global.u64 	%rd22, %rd37;
	rcp.rn.f32 	%f2, %f1;
	mul.lo.s32 	%r12, %r1, 3;
	mul.wide.s32 	%rd23, %r1, 4;
	add.s64 	%rd2, %rd45, %rd23;
	mul.wide.s32 	%rd24, %r12, 4;
	add.s64 	%rd25, %rd22, %rd24;
	ld.global.f32 	%f3, [%rd25];
	ld.global.f32 	%f4, [%rd25+4];
	ld.global.f32 	%f5, [%rd25+8];
	add.s64 	%rd46, %rd22, 4;
	neg.s32 	%r20, %r5;
	cvta.to.global.u64 	%rd4, %rd38;
	cvta.to.global.u64 	%rd5, %rd39;
	cvta.to.global.u64 	%rd6, %rd40;
	cvta.to.global.u64 	%rd7, %rd42;
	cvta.to.global.u64 	%rd8, %rd43;
	mov.f32 	%f82, 0f00000000;
	mov.f32 	%f83, %f82;
	mov.f32 	%f84, %f82;
$L__BB1_3:
	ld.global.f32 	%f26, [%rd46+-4];
	sub.f32 	%f27, %f3, %f26;
	mul.f32 	%f28, %f2, %f27;
	cvt.rni.f32.f32 	%f29, %f28;
	mul.f32 	%f30, %f1, %f29;
	sub.f32 	%f9, %f27, %f30;
	fma.rn.f32 	%f31, %f9, %f9, 0f00000000;
	ld.global.f32 	%f32, [%rd46];
	sub.f32 	%f33, %f4, %f32;
	mul.f32 	%f34, %f2, %f33;
	cvt.rni.f32.f32 	%f35, %f34;
	mul.f32 	%f36, %f1, %f35;
	sub.f32 	%f10, %f33, %f36;
	fma.rn.f32 	%f37, %f10, %f10, %f31;
	ld.global.f32 	%f38, [%rd46+4];
	sub.f32 	%f39, %f5, %f38;
	mul.f32 	%f40, %f2, %f39;
	cvt.rni.f32.f32 	%f41, %f40;
	mul.f32 	%f42, %f1, %f41;
	sub.f32 	%f11, %f39, %f42;
	fma.rn.f32 	%f12, %f11, %f11, %f37;
	setp.eq.f32 	%p4, %f12, 0f00000000;
	@%p4 bra 	$L__BB1_5;
	ld.param.u64 	%rd41, [nacl_kernel_original_param_7];
	ld.param.u32 	%r19, [nacl_kernel_original_param_3];
	sqrt.rn.f32 	%f43, %f12;
	rcp.rn.f32 	%f44, %f43;
	mul.f32 	%f45, %f44, %f44;
	mul.f32 	%f46, %f45, %f45;
	mul.f32 	%f47, %f46, %f46;
	ld.global.u32 	%r13, [%rd2];
	ld.global.u32 	%r14, [%rd45];
	mad.lo.s32 	%r15, %r13, %r19, %r14;
	mul.wide.s32 	%rd26, %r15, 4;
	add.s64 	%rd27, %rd4, %rd26;
	ld.global.f32 	%f48, [%rd27];
	mul.f32 	%f49, %f48, 0f3C70319E;
	add.s64 	%rd28, %rd5, %rd26;
	ld.global.f32 	%f50, [%rd28];
	sub.f32 	%f51, %f50, %f43;
	add.s64 	%rd29, %rd6, %rd26;
	ld.global.f32 	%f52, [%rd29];
	mul.f32 	%f53, %f51, %f52;
	fma.rn.f32 	%f54, %f53, 0f3BBB989D, 0f3F000000;
	cvt.sat.f32.f32 	%f55, %f54;
	mov.f32 	%f56, 0f4B400001;
	mov.f32 	%f57, 0f437C0000;
	fma.rm.f32 	%f58, %f55, %f57, %f56;
	add.f32 	%f59, %f58, 0fCB40007F;
	neg.f32 	%f60, %f59;
	fma.rn.f32 	%f61, %f53, 0f3FB8AA3B, %f60;
	fma.rn.f32 	%f62, %f53, 0f32A57060, %f61;
	mov.b32 	%r16, %f58;
	shl.b32 	%r17, %r16, 23;
	mov.b32 	%f63, %r17;
	ex2.approx.ftz.f32 	%f64, %f62;
	mul.f32 	%f65, %f64, %f63;
	mul.f32 	%f66, %f49, %f65;
	mul.f32 	%f67, %f52, %f66;
	cvta.to.global.u64 	%rd30, %rd41;
	add.s64 	%rd31, %rd30, %rd26;
	ld.global.f32 	%f68, [%rd31];
	mul.f32 	%f69, %f68, 0fC0C00000;
	mul.f32 	%f70, %f47, %f69;
	fma.rn.f32 	%f71, %f44, %f67, %f70;
	add.s64 	%rd32, %rd7, %rd26;
	ld.global.f32 	%f72, [%rd32];
	mul.f32 	%f73, %f72, 0fC1000000;
	mul.f32 	%f74, %f47, %f73;
	fma.rn.f32 	%f75, %f45, %f74, %f71;
	mul.f32 	%f76, %f44, %f45;
	add.s64 	%rd33, %rd8, %rd26;
	ld.global.f32 	%f77, [%rd33];
	fma.rn.f32 	%f78, %f76, %f77, %f75;
	fma.rn.f32 	%f84, %f78, %f9, %f84;
	fma.rn.f32 	%f83, %f78, %f10, %f83;
	fma.rn.f32 	%f82, %f78, %f11, %f82;
$L__BB1_5:
	add.s64 	%rd46, %rd46, 12;
	add.s32 	%r20, %r20, 1;
	setp.ne.s32 	%p5, %r20, 0;
	add.s64 	%rd45, %rd45, 4;
	@%p5 bra 	$L__BB1_3;
$L__BB1_6:
	ld.param.u64 	%rd44, [nacl_kernel_original_param_13];
	mul.lo.s32 	%r18, %r1, 3;
	cvta.to.global.u64 	%rd34, %rd44;
	mul.wide.s32 	%rd35, %r18, 4;
	add.s64 	%rd36, %rd34, %rd35;
	st.global.f32 	[%rd36], %f84;
	st.global.f32 	[%rd36+4], %f83;
	st.global.f32 	[%rd36+8], %f82;
$L__BB1_7:
	ret;

}


// ===== COMPILED SASS (sm_100) =====

	.target	sm_100

	.elftype	@"ET_EXEC"


//--------------------- .note.nv.tkinfo           --------------------------
	.section	.note.nv.tkinfo,"",@"SHT_NOTE"
	.sectionflags	@"SHF_NOTE_NV_TKINFO"
	.tkinfo
        /*0018*/ 	.word	0x00000002
        /*0030*/ 	.string	""
        /*0030*/ 	.string	"ptxas"
        /*0030*/ 	.string	"Cuda compilation tools, release 13.0, V13.0.88"
        /*0030*/ 	.string	"Build cuda_13.0.r13.0/compiler.36424714_0"
        /*0030*/ 	.string	"-arch sm_100 -m 64 "



//--------------------- .note.nv.cuinfo           --------------------------
	.section	.note.nv.cuinfo,"",@"SHT_NOTE"
	.sectionflags	@"SHF_NOTE_NV_CUINFO"
        /*0018*/ 	.short	0x0002
        /*001a*/ 	.short	0x0064
        /*001c*/ 	.short	0x0082
	.zero		2


//--------------------- .nv.info                  --------------------------
	.section	.nv.info,"",@"SHT_CUDA_INFO"
	.align	4


	//----- nvinfo : EIATTR_REGCOUNT
	.align		4
        /*0000*/ 	.byte	0x04, 0x2f
        /*0002*/ 	.short	(.L_1 - .L_0)
	.align		4
.L_0:
        /*0004*/ 	.word	index@(nacl_kernel)
        /*0008*/ 	.word	0x00000020


	//----- nvinfo : EIATTR_FRAME_SIZE
	.align		4
.L_1:
        /*000c*/ 	.byte	0x04, 0x11
        /*000e*/ 	.short	(.L_3 - .L_2)
	.align		4
.L_2:
        /*0010*/ 	.word	index@($__internal_3_$__cuda_sm20_sqrt_rn_f32_slowpath)
        /*0014*/ 	.word	0x00000000


	//----- nvinfo : EIATTR_FRAME_SIZE
	.align		4
.L_3:
        /*0018*/ 	.byte	0x04, 0x11
        /*001a*/ 	.short	(.L_5 - .L_4)
	.align		4
.L_4:
        /*001c*/ 	.word	index@($__internal_2_$__cuda_sm20_rcp_rn_f32_slowpath)
        /*0020*/ 	.word	0x00000000


	//----- nvinfo : EIATTR_FRAME_SIZE
	.align		4
.L_5:
        /*0024*/ 	.byte	0x04, 0x11
        /*0026*/ 	.short	(.L_7 - .L_6)
	.align		4
.L_6:
        /*0028*/ 	.word	index@(nacl_kernel)
        /*002c*/ 	.word	0x00000000


	//----- nvinfo : EIATTR_REGCOUNT
	.align		4
.L_7:
        /*0030*/ 	.byte	0x04, 0x2f
        /*0032*/ 	.short	(.L_9 - .L_8)
	.align		4
.L_8:
        /*0034*/ 	.word	index@(nacl_kernel_original)
        /*0038*/ 	.word	0x00000020


	//----- nvinfo : EIATTR_FRAME_SIZE
	.align		4
.L_9:
        /*003c*/ 	.byte	0x04, 0x11
        /*003e*/ 	.short	(.L_11 - .L_10)
	.align		4
.L_10:
        /*0040*/ 	.word	index@($__internal_1_$__cuda_sm20_sqrt_rn_f32_slowpath)
        /*0044*/ 	.word	0x00000000


	//----- nvinfo : EIATTR_FRAME_SIZE
	.align		4
.L_11:
        /*0048*/ 	.byte	0x04, 0x11
        /*004a*/ 	.short	(.L_13 - .L_12)
	.align		4
.L_12:
        /*004c*/ 	.word	index@($__internal_0_$__cuda_sm20_rcp_rn_f32_slowpath)
        /*0050*/ 	.word	0x00000000


	//----- nvinfo : EIATTR_FRAME_SIZE
	.align		4
.L_13:
        /*0054*/ 	.byte	0x04, 0x11
        /*0056*/ 	.short	(.L_15 - .L_14)
	.align		4
.L_14:
        /*0058*/ 	.word	index@(nacl_kernel_original)
        /*005c*/ 	.word	0x00000000


	//----- nvinfo : EIATTR_MIN_STACK_SIZE
	.align		4
.L_15:
        /*0060*/ 	.byte	0x04, 0x12
        /*0062*/ 	.short	(.L_17 - .L_16)
	.align		4
.L_16:
        /*0064*/ 	.word	index@(nacl_kernel_original)
        /*0068*/ 	.word	0x00000000


	//----- nvinfo : EIATTR_MIN_STACK_SIZE
	.align		4
.L_17:
        /*006c*/ 	.byte	0x04, 0x12
        /*006e*/ 	.short	(.L_19 - .L_18)
	.align		4
.L_18:
        /*0070*/ 	.word	index@(nacl_kernel)
        /*0074*/ 	.word	0x00000000
.L_19:


//--------------------- .nv.compat                --------------------------
	.section	.nv.compat,"",@"SHT_CUDA_COMPAT_INFO"
	.align	4
        /*0000*/ 	.byte	0x02, 0x09, 0x00, 0x00, 0x02, 0x02, 0x01, 0x00, 0x02, 0x05, 0x05, 0x00, 0x03, 0x07, 0x01, 0x01
        /*0010*/ 	.byte	0x02, 0x03, 0x00, 0x00, 0x02, 0x06, 0x01, 0x00, 0x04, 0x0b, 0x08, 0x00, 0x01, 0x00, 0x00, 0x00
        /*0020*/ 	.byte	0x00, 0x00, 0x00, 0x00


//--------------------- .nv.info.nacl_kernel_original --------------------------
	.section	.nv.info.nacl_kernel_original,"",@"SHT_CUDA_INFO"
	.sectionflags	@""
	.align	4


	//----- nvinfo : EIATTR_CUDA_API_VERSION
	.align		4
        /*0000*/ 	.byte	0x04, 0x37
        /*0002*/ 	.short	(.L_21 - .L_20)
.L_20:
        /*0004*/ 	.word	0x00000082


	//----- nvinfo : EIATTR_KPARAM_INFO
	.align		4
.L_21:
        /*0008*/ 	.byte	0x04, 0x17
        /*000a*/ 	.short	(.L_23 - .L_22)
.L_22:
        /*000c*/ 	.word	0x00000000
        /*0010*/ 	.short	0x000d
        /*0012*/ 	.short	0x0060
        /*0014*/ 	.byte	0x00, 0xf5, 0x21, 0x00


	//----- nvinfo : EIATTR_KPARAM_INFO
	.align		4
.L_23:
        /*0018*/ 	.byte	0x04, 0x17
        /*001a*/ 	.short	(.L_25 - .L_24)
.L_24:
        /*001c*/ 	.word	0x00000000
        /*0020*/ 	.short	0x000c
        /*0022*/ 	.short	0x0058
        /*0024*/ 	.byte	0x00, 0xf0, 0x11, 0x00


	//----- nvinfo : EIATTR_KPARAM_INFO
	.align		4
.L_25:
        /*0028*/ 	.byte	0x04, 0x17
        /*002a*/ 	.short	(.L_27 - .L_26)
.L_26:
        /*002c*/ 	.word	0x00000000
        /*0030*/ 	.short	0x000b
        /*0032*/ 	.short	0x0054
        /*0034*/ 	.byte	0x00, 0xf0, 0x11, 0x00


	//----- nvinfo : EIATTR_KPARAM_INFO
	.align		4
.L_27:
        /*0038*/ 	.byte	0x04, 0x17
        /*003a*/ 	.short	(.L_29 - .L_28)
.L_28:
        /*003c*/ 	.word	0x00000000
        /*0040*/ 	.short	0x000a
        /*0042*/ 	.short	0x0050
        /*0044*/ 	.byte	0x00, 0xf0, 0x11, 0x00


	//----- nvinfo : EIATTR_KPARAM_INFO
	.align		4
.L_29:
        /*0048*/ 	.byte	0x04, 0x17
        /*004a*/ 	.short	(.L_31 - .L_30)
.L_30:
        /*004c*/ 	.word	0x00000000
        /*0050*/ 	.short	0x0009
        /*0052*/ 	.short	0x0048
        /*0054*/ 	.byte	0x00, 0xf5, 0x21, 0x00


	//----- nvinfo : EIATTR_KPARAM_INFO
	.align		4
.L_31:
        /*0058*/ 	.byte	0x04, 0x17
        /*005a*/ 	.short	(.L_33 - .L_32)
.L_32:
        /*005c*/ 	.word	0x00000000
        /*0060*/ 	.short	0x0008
        /*0062*/ 	.short	0x0040
        /*0064*/ 	.byte	0x00, 0xf5, 0x21, 0x00


	//----- nvinfo : EIATTR_KPARAM_INFO
	.align		4
.L_33:
        /*0068*/ 	.byte	0x04, 0x17
        /*006a*/ 	.short	(.L_35 - .L_34)
.L_34:
        /*006c*/ 	.word	0x00000000
        /*0070*/ 	.short	0x0007
        /*0072*/ 	.short	0x0038
        /*0074*/ 	.byte	0x00, 0xf5, 0x21, 0x00


	//----- nvinfo : EIATTR_KPARAM_INFO
	.align		4
.L_35:
        /*0078*/ 	.byte	0x04, 0x17
        /*007a*/ 	.short	(.L_37 - .L_36)
.L_36:
        /*007c*/ 	.word	0x00000000
        /*0080*/ 	.short	0x0006
        /*0082*/ 	.short	0x0030
        /*0084*/ 	.byte	0x00, 0xf5, 0x21, 0x00


	//----- nvinfo : EIATTR_KPARAM_INFO
	.align		4
.L_37:
        /*0088*/ 	.byte	0x04, 0x17
        /*008a*/ 	.short	(.L_39 - .L_38)
.L_38:
        /*008c*/ 	.word	0x00000000
        /*0090*/ 	.short	0x0005
        /*0092*/ 	.short	0x0028
        /*0094*/ 	.byte	0x00, 0xf5, 0x21, 0x00


	//----- nvinfo : EIATTR_KPARAM_INFO
	.align		4
.L_39:
        /*0098*/ 	.byte	0x04, 0x17
        /*009a*/ 	.short	(.L_41 - .L_40)
.L_40:
        /*009c*/ 	.word	0x00000000
        /*00a0*/ 	.short	0x0004
        /*00a2*/ 	.short	0x0020
        /*00a4*/ 	.byte	0x00, 0xf5, 0x21, 0x00


	//----- nvinfo : EIATTR_KPARAM_INFO
	.align		4
.L_41:
        /*00a8*/ 	.byte	0x04, 0x17
        /*00aa*/ 	.short	(.L_43 - .L_42)
.L_42:
        /*00ac*/ 	.word	0x00000000
        /*00b0*/ 	.short	0x0003
        /*00b2*/ 	.short	0x0018
        /*00b4*/ 	.byte	0x00, 0xf0, 0x11, 0x00


	//----- nvinfo : EIATTR_KPARAM_INFO
	.align		4
.L_43:
        /*00b8*/ 	.byte	0x04, 0x17
        /*00ba*/ 	.short	(.L_45 - .L_44)
.L_44:
        /*00bc*/ 	.word	0x00000000
        /*00c0*/ 	.short	0x0002
        /*00c2*/ 	.short	0x0010
        /*00c4*/ 	.byte	0x00, 0xf5, 0x21, 0x00


	//----- nvinfo : EIATTR_KPARAM_INFO
	.align		4
.L_45:
        /*00c8*/ 	.byte	0x04, 0x17
        /*00ca*/ 	.short	(.L_47 - .L_46)
.L_46:
        /*00cc*/ 	.word	0x00000000
        /*00d0*/ 	.short	0x0001
        /*00d2*/ 	.short	0x0008
        /*00d4*/ 	.byte	0x00, 0xf0, 0x11, 0x00


	//----- nvinfo : EIATTR_KPARAM_INFO
	.align		4
.L_47:
        /*00d8*/ 	.byte	0x04, 0x17
        /*00da*/ 	.short	(.L_49 - .L_48)
.L_48:
        /*00dc*/ 	.word	0x00000000
        /*00e0*/ 	.short	0x0000
        /*00e2*/ 	.short	0x0000
        /*00e4*/ 	.byte	0x00, 0xf5, 0x21, 0x00


	//----- nvinfo : EIATTR_SPARSE_MMA_MASK
	.align		4
.L_49:
        /*00e8*/ 	.byte	0x03, 0x50
        /*00ea*/ 	.short	0x0000


	//----- nvinfo : EIATTR_MAXREG_COUNT
	.align		4
        /*00ec*/ 	.byte	0x03, 0x1b
        /*00ee*/ 	.short	0x00ff


	//----- nvinfo : EIATTR_MERCURY_ISA_VERSION
	.align		4
        /*00f0*/ 	.byte	0x03, 0x5f
        /*00f2*/ 	.short	0x0101


	//----- nvinfo : EIATTR_VRC_CTA_INIT_COUNT
	.align		4
        /*00f4*/ 	.byte	0x02, 0x4a
	.zero		1
	.zero		1


	//----- nvinfo : EIATTR_EXIT_INSTR_OFFSETS
	.align		4
        /*00f8*/ 	.byte	0x04, 0x1c
        /*00fa*/ 	.short	(.L_51 - .L_50)


	//   ....[0]....
.L_50:
        /*00fc*/ 	.word	0x00000070


	//   ....[1]....
        /*0100*/ 	.word	0x00000a20


	//----- nvinfo : EIATTR_CRS_STACK_SIZE
	.align		4
.L_51:
        /*0104*/ 	.byte	0x04, 0x1e
        /*0106*/ 	.short	(.L_53 - .L_52)
.L_52:
        /*0108*/ 	.word	0x00000000


	//----- nvinfo : EIATTR_CBANK_PARAM_SIZE
	.align		4
.L_53:
        /*010c*/ 	.byte	0x03, 0x19
        /*010e*/ 	.short	0x0068


	//----- nvinfo : EIATTR_PARAM_CBANK
	.align		4
        /*0110*/ 	.byte	0x04, 0x0a
        /*0112*/ 	.short	(.L_55 - .L_54)
	.align		4
.L_54:
        /*0114*/ 	.word	index@(.nv.constant0.nacl_kernel_original)
        /*0118*/ 	.short	0x0380
        /*011a*/ 	.short	0x0068


	//----- nvinfo : EIATTR_SW_WAR
	.align		4
.L_55:
        /*011c*/ 	.byte	0x04, 0x36
        /*011e*/ 	.short	(.L_57 - .L_56)
.L_56:
        /*0120*/ 	.word	0x00000008
.L_57:


//--------------------- .nv.info.nacl_kernel      --------------------------
	.section	.nv.info.nacl_kernel,"",@"SHT_CUDA_INFO"
	.sectionflags	@""
	.align	4


	//----- nvinfo : EIATTR_CUDA_API_VERSION
	.align		4
        /*0000*/ 	.byte	0x04, 0x37
        /*0002*/ 	.short	(.L_59 - .L_58)
.L_58:
        /*0004*/ 	.word	0x00000082


	//----- nvinfo : EIATTR_KPARAM_INFO
	.align		4
.L_59:
        /*0008*/ 	.byte	0x04, 0x17
        /*000a*/ 	.short	(.L_61 - .L_60)
.L_60:
        /*000c*/ 	.word	0x00000000
        /*0010*/ 	.short	0x000d
        /*0012*/ 	.short	0x0060
        /*0014*/ 	.byte	0x00, 0xf5, 0x21, 0x00


	//----- nvinfo : EIATTR_KPARAM_INFO
	.align		4
.L_61:
        /*0018*/ 	.byte	0x04, 0x17
        /*001a*/ 	.short	(.L_63 - .L_62)
.L_62:
        /*001c*/ 	.word	0x00000000
        /*0020*/ 	.short	0x000c
        /*0022*/ 	.short	0x0058
        /*0024*/ 	.byte	0x00, 0xf0, 0x11, 0x00


	//----- nvinfo : EIATTR_KPARAM_INFO
	.align		4
.L_63:
        /*0028*/ 	.byte	0x04, 0x17
        /*002a*/ 	.short	(.L_65 - .L_64)
.L_64:
        /*002c*/ 	.word	0x00000000
        /*0030*/ 	.short	0x000b
        /*0032*/ 	.short	0x0054
        /*0034*/ 	.byte	0x00, 0xf0, 0x11, 0x00


	//----- nvinfo : EIATTR_KPARAM_INFO
	.align		4
.L_65:
        /*0038*/ 	.byte	0x04, 0x17
        /*003a*/ 	.short	(.L_67 - .L_66)
.L_66:
        /*003c*/ 	.word	0x00000000
        /*0040*/ 	.short	0x000a
        /*0042*/ 	.short	0x0050
        /*0044*/ 	.byte	0x00, 0xf0, 0x11, 0x00


	//----- nvinfo : EIATTR_KPARAM_INFO
	.align		4
.L_67:
        /*0048*/ 	.byte	0x04, 0x17
        /*004a*/ 	.short	(.L_69 - .L_68)
.L_68:
        /*004c*/ 	.word	0x00000000
        /*0050*/ 	.short	0x0009
        /*0052*/ 	.short	0x0048
        /*0054*/ 	.byte	0x00, 0xf5, 0x21, 0x00


	//----- nvinfo : EIATTR_KPARAM_INFO
	.align		4
.L_69:
        /*0058*/ 	.byte	0x04, 0x17
        /*005a*/ 	.short	(.L_71 - .L_70)
.L_70:
        /*005c*/ 	.word	0x00000000
        /*0060*/ 	.short	0x0008
        /*0062*/ 	.short	0x0040
        /*0064*/ 	.byte	0x00, 0xf5, 0x21, 0x00


	//----- nvinfo : EIATTR_KPARAM_INFO
	.align		4
.L_71:
        /*0068*/ 	.byte	0x04, 0x17
        /*006a*/ 	.short	(.L_73 - .L_72)
.L_72:
        /*006c*/ 	.word	0x00000000
        /*0070*/ 	.short	0x0007
        /*0072*/ 	.short	0x0038
        /*0074*/ 	.byte	0x00, 0xf5, 0x21, 0x00


	//----- nvinfo : EIATTR_KPARAM_INFO
	.align		4
.L_73:
        /*0078*/ 	.byte	0x04, 0x17
        /*007a*/ 	.short	(.L_75 - .L_74)
.L_74:
        /*007c*/ 	.word	0x00000000
        /*0080*/ 	.short	0x0006
        /*0082*/ 	.short	0x0030
        /*0084*/ 	.byte	0x00, 0xf5, 0x21, 0x00


	//----- nvinfo : EIATTR_KPARAM_INFO
	.align		4
.L_75:
        /*0088*/ 	.byte	0x04, 0x17
        /*008a*/ 	.short	(.L_77 - .L_76)
.L_76:
        /*008c*/ 	.word	0x00000000
        /*0090*/ 	.short	0x0005
        /*0092*/ 	.short	0x0028
        /*0094*/ 	.byte	0x00, 0xf5, 0x21, 0x00


	//----- nvinfo : EIATTR_KPARAM_INFO
	.align		4
.L_77:
        /*0098*/ 	.byte	0x04, 0x17
        /*009a*/ 	.short	(.L_79 - .L_78)
.L_78:
        /*009c*/ 	.word	0x00000000
        /*00a0*/ 	.short	0x0004
        /*00a2*/ 	.short	0x0020
        /*00a4*/ 	.byte	0x00, 0xf5, 0x21, 0x00


	//----- nvinfo : EIATTR_KPARAM_INFO
	.align		4
.L_79:
        /*00a8*/ 	.byte	0x04, 0x17
        /*00aa*/ 	.short	(.L_81 - .L_80)
.L_80:
        /*00ac*/ 	.word	0x00000000
        /*00b0*/ 	.short	0x0003
        /*00b2*/ 	.short	0x0018
        /*00b4*/ 	.byte	0x00, 0xf0, 0x11, 0x00


	//----- nvinfo : EIATTR_KPARAM_INFO
	.align		4
.L_81:
        /*00b8*/ 	.byte	0x04, 0x17
        /*00ba*/ 	.short	(.L_83 - .L_82)
.L_82:
        /*00bc*/ 	.word	0x00000000
        /*00c0*/ 	.short	0x0002
        /*00c2*/ 	.short	0x0010
        /*00c4*/ 	.byte	0x00, 0xf5, 0x21, 0x00


	//----- nvinfo : EIATTR_KPARAM_INFO
	.align		4
.L_83:
        /*00c8*/ 	.byte	0x04, 0x17
        /*00ca*/ 	.short	(.L_85 - .L_84)
.L_84:
        /*00cc*/ 	.word	0x00000000
        /*00d0*/ 	.short	0x0001
        /*00d2*/ 	.short	0x0008
        /*00d4*/ 	.byte	0x00, 0xf0, 0x11, 0x00


	//----- nvinfo : EIATTR_KPARAM_INFO
	.align		4
.L_85:
        /*00d8*/ 	.byte	0x04, 0x17
        /*00da*/ 	.short	(.L_87 - .L_86)
.L_86:
        /*00dc*/ 	.word	0x00000000
        /*00e0*/ 	.short	0x0000
        /*00e2*/ 	.short	0x0000
        /*00e4*/ 	.byte	0x00, 0xf5, 0x21, 0x00


	//----- nvinfo : EIATTR_SPARSE_MMA_MASK
	.align		4
.L_87:
        /*00e8*/ 	.byte	0x03, 0x50
        /*00ea*/ 	.short	0x0000


	//----- nvinfo : EIATTR_MAXREG_COUNT
	.align		4
        /*00ec*/ 	.byte	0x03, 0x1b
        /*00ee*/ 	.short	0x00ff


	//----- nvinfo : EIATTR_NUM_BARRIERS
	.align		4
        /*00f0*/ 	.byte	0x02, 0x4c
        /*00f2*/ 	.byte	0x01
	.zero		1


	//----- nvinfo : EIATTR_MERCURY_ISA_VERSION
	.align		4
        /*00f4*/ 	.byte	0x03, 0x5f
        /*00f6*/ 	.short	0x0101


	//----- nvinfo : EIATTR_VRC_CTA_INIT_COUNT
	.align		4
        /*00f8*/ 	.byte	0x02, 0x4a
	.zero		1
	.zero		1


	//----- nvinfo : EIATTR_EXIT_INSTR_OFFSETS
	.align		4
        /*00fc*/ 	.byte	0x04, 0x1c
        /*00fe*/ 	.short	(.L_89 - .L_88)


	//   ....[0]....
.L_88:
        /*0100*/ 	.word	0x00000060


	//   ....[1]....
        /*0104*/ 	.word	0x00000b80


	//----- nvinfo : EIATTR_CRS_STACK_SIZE
	.align		4
.L_89:
        /*0108*/ 	.byte	0x04, 0x1e
        /*010a*/ 	.short	(.L_91 - .L_90)
.L_90:
        /*010c*/ 	.word	0x00000000


	//----- nvinfo : EIATTR_CBANK_PARAM_SIZE
	.align		4
.L_91:
        /*0110*/ 	.byte	0x03, 0x19
        /*0112*/ 	.short	0x0068


	//----- nvinfo : EIATTR_PARAM_CBANK
	.align		4
        /*0114*/ 	.byte	0x04, 0x0a
        /*0116*/ 	.short	(.L_93 - .L_92)
	.align		4
.L_92:
        /*0118*/ 	.word	index@(.nv.constant0.nacl_kernel)
        /*011c*/ 	.short	0x0380
        /*011e*/ 	.short	0x0068


	//----- nvinfo : EIATTR_SW_WAR
	.align		4
.L_93:
        /*0120*/ 	.byte	0x04, 0x36
        /*0122*/ 	.short	(.L_95 - .L_94)
.L_94:
        /*0124*/ 	.word	0x00000008
.L_95:


//--------------------- .nv.callgraph             --------------------------
	.section	.nv.callgraph,"",@"SHT_CUDA_CALLGRAPH"
	.align	4
	.sectionentsize	8
	.align		4
        /*0000*/ 	.word	0x00000000
	.align		4
        /*0004*/ 	.word	0xffffffff
	.align		4
        /*0008*/ 	.word	0x00000000
	.align		4
        /*000c*/ 	.word	0xfffffffe
	.align		4
        /*0010*/ 	.word	0x00000000
	.align		4
        /*0014*/ 	.word	0xfffffffd
	.align		4
        /*0018*/ 	.word	0x00000000
	.align		4
        /*001c*/ 	.word	0xfffffffc


//--------------------- .text.nacl_kernel_original --------------------------
	.section	.text.nacl_kernel_original,"ax",@progbits
	.align	128
        .global         nacl_kernel_original
        .type           nacl_kernel_original,@function
        .size           nacl_kernel_original,(.L_x_38 - nacl_kernel_original)
        .other          nacl_kernel_original,@"STO_CUDA_ENTRY STV_DEFAULT"
nacl_kernel_original:
.text.nacl_kernel_original:
[----:B------:R-:W-:Y:S01]  /*0000*/  LDC R1, c[0x0][0x37c] ;  /* 0x0000df00ff017b82 */ /* 0x000fe20000000800 */
[----:B------:R-:W0:Y:S01]  /*0010*/  S2R R2, SR_CTAID.X ;  /* 0x0000000000027919 */ /* 0x000e220000002500 */
[----:B------:R-:W1:Y:S01]  /*0020*/  LDCU UR4, c[0x0][0x388] ;  /* 0x00007100ff0477ac */ /* 0x000e620008000800 */
[----:B------:R-:W0:Y:S01]  /*0030*/  S2R R3, SR_TID.X ;  /* 0x0000000000037919 */ /* 0x000e220000002100 */
[----:B------:R-:W2:Y:S01]  /*0040*/  LDCU.64 UR10, c[0x0][0x390] ;  /* 0x00007200ff0a77ac */ /* 0x000ea20008000a00 */
[----:B0-----:R-:W-:-:S04]  /*0050*/  LEA R2, R2, R3, 0x6 ;  /* 0x0000000302027211 */ /* 0x001fc800078e30ff */
[----:B-1----:R-:W-:-:S13]  /*0060*/  ISETP.GE.AND P0, PT, R2, UR4, PT ;  /* 0x0000000402007c0c */ /* 0x002fda000bf06270 */
[----:B--2---:R-:W-:Y:S05]  /*0070*/  @P0 EXIT ;  /* 0x000000000000094d */ /* 0x004fea0003800000 */
[----:B------:R-:W0:Y:S01]  /*0080*/  LDC R0, c[0x0][0x3d8] ;  /* 0x0000f600ff007b82 */ /* 0x000e220000000800 */
[----:B------:R-:W-:Y:S01]  /*0090*/  UISETP.GT.AND UP0, UPT, UR4, URZ, UPT ;  /* 0x000000ff0400728c */ /* 0x000fe2000bf04270 */
[----:B------:R-:W-:Y:S01]  /*00a0*/  HFMA2 R21, -RZ, RZ, 0, 0 ;  /* 0x00000000ff157431 */ /* 0x000fe200000001ff */
[----:B------:R-:W-:Y:S01]  /*00b0*/  CS2R R4, SRZ ;  /* 0x0000000000047805 */ /* 0x000fe2000001ff00 */
[----:B------:R-:W1:Y:S04]  /*00c0*/  LDCU.64 UR8, c[0x0][0x358] ;  /* 0x00006b00ff0877ac */ /* 0x000e680008000a00 */
[----:B------:R-:W2:Y:S01]  /*00d0*/  LDC R3, c[0x0][0x3d4] ;  /* 0x0000f500ff037b82 */ /* 0x000ea20000000800 */
[----:B0-----:R-:W-:-:S04]  /*00e0*/  LOP3.LUT R0, R0, 0x1, RZ, 0xc0, !PT ;  /* 0x0000000100007812 */ /* 0x001fc800078ec0ff */
[----:B------:R-:W-:-:S13]  /*00f0*/  ISETP.NE.U32.AND P0, PT, R0, 0x1, PT ;  /* 0x000000010000780c */ /* 0x000fda0003f05070 */
[----:B--2---:R-:W-:Y:S01]  /*0100*/  @P0 FADD R3, R3, R3 ;  /* 0x0000000303030221 */ /* 0x004fe20000000000 */
[----:B-1----:R-:W-:Y:S06]  /*0110*/  BRA.U !UP0, `(.L_x_0) ;  /* 0x0000000908287547 */ /* 0x002fec000b800000 */
[----:B------:R-:W-:-:S04]  /*0120*/  IADD3 R0, PT, PT, R3, 0x1800000, RZ ;  /* 0x0180000003007810 */ /* 0x000fc80007ffe0ff */
[----:B------:R-:W-:-:S04]  /*0130*/  LOP3.LUT R0, R0, 0x7f800000, RZ, 0xc0, !PT ;  /* 0x7f80000000007812 */ /* 0x000fc800078ec0ff */
[----:B------:R-:W-:-:S13]  /*0140*/  ISETP.GT.U32.AND P0, PT, R0, 0x1ffffff, PT ;  /* 0x01ffffff0000780c */ /* 0x000fda0003f04070 */
[----:B------:R-:W-:Y:S05]  /*0150*/  @P0 BRA `(.L_x_1) ;  /* 0x0000000000140947 */ /* 0x000fea0003800000 */
[----:B------:R-:W-:Y:S02]  /*0160*/  MOV R22, R3 ;  /* 0x0000000300167202 */ /* 0x000fe40000000f00 */
[----:B------:R-:W-:-:S07]  /*0170*/  MOV R18, 0x190 ;  /* 0x0000019000127802 */ /* 0x000fce0000000f00 */
[----:B------:R-:W-:Y:S05]  /*0180*/  CALL.REL.NOINC `($__internal_0_$__cuda_sm20_rcp_rn_f32_slowpath) ;  /* 0x0000000800287944 */ /* 0x000fea0003c00000 */
[----:B------:R-:W-:Y:S01]  /*0190*/  MOV R6, R20 ;  /* 0x0000001400067202 */ /* 0x000fe20000000f00 */
[----:B------:R-:W-:Y:S06]  /*01a0*/  BRA `(.L_x_2) ;  /* 0x0000000000107947 */ /* 0x000fec0003800000 */
.L_x_1:
[----:B------:R-:W0:Y:S02]  /*01b0*/  MUFU.RCP R6, R3 ;  /* 0x0000000300067308 */ /* 0x000e240000001000 */
[----:B0-----:R-:W-:-:S04]  /*01c0*/  FFMA R0, R6, R3, -1 ;  /* 0xbf80000006007423 */ /* 0x001fc80000000003 */
[----:B------:R-:W-:-:S04]  /*01d0*/  FADD.FTZ R5, -R0, -RZ ;  /* 0x800000ff00057221 */ /* 0x000fc80000010100 */
[----:B------:R-:W-:-:S07]  /*01e0*/  FFMA R6, R6, R5, R6 ;  /* 0x0000000506067223 */ /* 0x000fce0000000006 */
.L_x_2:
[----:B------:R-:W0:Y:S01]  /*01f0*/  LDC.64 R10, c[0x0][0x380] ;  /* 0x0000e000ff0a7b82 */ /* 0x000e220000000a00 */
[----:B------:R-:W-:Y:S01]  /*0200*/  IMAD R5, R2, 0x3, RZ ;  /* 0x0000000302057824 */ /* 0x000fe200078e02ff */
[----:B------:R-:W1:Y:S01]  /*0210*/  LDCU.64 UR6, c[0x0][0x380] ;  /* 0x00007000ff0677ac */ /* 0x000e620008000a00 */
[----:B------:R-:W2:Y:S05]  /*0220*/  LDCU UR4, c[0x0][0x388] ;  /* 0x00007100ff0477ac */ /* 0x000eaa0008000800 */
[----:B------:R-:W3:Y:S01]  /*0230*/  LDC.64 R14, c[0x0][0x390] ;  /* 0x0000e400ff0e7b82 */ /* 0x000ee20000000a00 */
[----:B------:R-:W4:Y:S01]  /*0240*/  LDCU UR12, c[0x0][0x398] ;  /* 0x00007300ff0c77ac */ /* 0x000f220008000800 */
[----:B0-----:R-:W-:-:S05]  /*0250*/  IMAD.WIDE R10, R5, 0x4, R10 ;  /* 0x00000004050a7825 */ /* 0x001fca00078e020a */
[----:B------:R0:W5:Y:S04]  /*0260*/  LDG.E R7, desc[UR8][R10.64] ;  /* 0x000000080a077981 */ /* 0x000168000c1e1900 */
[----:B------:R0:W5:Y:S04]  /*0270*/  LDG.E R8, desc[UR8][R10.64+0x4] ;  /* 0x000004080a087981 */ /* 0x000168000c1e1900 */
[----:B------:R0:W5:Y:S01]  /*0280*/  LDG.E R9, desc[UR8][R10.64+0x8] ;  /* 0x000008080a097981 */ /* 0x000162000c1e1900 */
[----:B-1----:R-:W-:Y:S01]  /*0290*/  UIADD3 UR5, UP0, UPT, UR6, 0x4, URZ ;  /* 0x0000000406057890 */ /* 0x002fe2000ff1e0ff */
[----:B------:R-:W-:Y:S01]  /*02a0*/  HFMA2 R21, -RZ, RZ, 0, 0 ;  /* 0x00000000ff157431 */ /* 0x000fe200000001ff */
[----:B------:R-:W-:Y:S01]  /*02b0*/  CS2R R4, SRZ ;  /* 0x0000000000047805 */ /* 0x000fe2000001ff00 */
[----:B---3--:R-:W-:Y:S01]  /*02c0*/  IMAD.WIDE R14, R2, 0x4, R14 ;  /* 0x00000004020e7825 */ /* 0x008fe200078e020e */
[----:B------:R-:W-:-:S02]  /*02d0*/  UIADD3.X UR6, UPT, UPT, URZ, UR7, URZ, UP0, !UPT ;  /* 0x00000007ff067290 */ /* 0x000fc400087fe4ff */
[----:B------:R-:W-:Y:S01]  /*02e0*/  MOV R12, UR5 ;  /* 0x00000005000c7c02 */ /* 0x000fe20008000f00 */
[----:B--2---:R-:W-:-:S03]  /*02f0*/  UIADD3 UR4, UPT, UPT, -UR4, URZ, URZ ;  /* 0x000000ff04047290 */ /* 0x004fc6000fffe1ff */
[----:B0---4-:R-:W-:-:S09]  /*0300*/  MOV R13, UR6 ;  /* 0x00000006000d7c02 */ /* 0x011fd20008000f00 */
.L_x_11:
[----:B------:R-:W2:Y:S04]  /*0310*/  LDG.E R0, desc[UR8][R12.64+-0x4] ;  /* 0xfffffc080c007981 */ /* 0x000ea8000c1e1900 */
[----:B------:R-:W3:Y:S04]  /*0320*/  LDG.E R11, desc[UR8][R12.64] ;  /* 0x000000080c0b7981 */ /* 0x000ee8000c1e1900 */
[----:B------:R-:W4:Y:S01]  /*0330*/  LDG.E R20, desc[UR8][R12.64+0x4] ;  /* 0x000004080c147981 */ /* 0x000f22000c1e1900 */
[----:B------:R-:W-:Y:S01]  /*0340*/  UIADD3 UR4, UPT, UPT, UR4, 0x1, URZ ;  /* 0x0000000104047890 */ /* 0x000fe2000fffe0ff */
[----:B------:R-:W-:Y:S03]  /*0350*/  BSSY.RECONVERGENT B0, `(.L_x_3) ;  /* 0x0000061000007945 */ /* 0x000fe60003800200 */
[----:B------:R-:W-:Y:S01]  /*0360*/  UISETP.NE.AND UP1, UPT, UR4, URZ, UPT ;  /* 0x000000ff0400728c */ /* 0x000fe2000bf25270 */
[----:B--2--5:R-:W-:Y:S01]  /*0370*/  FADD R0, R7, -R0 ;  /* 0x8000000007007221 */ /* 0x024fe20000000000 */
[----:B---3--:R-:W-:-:S03]  /*0380*/  FADD R10, R8, -R11 ;  /* 0x8000000b080a7221 */ /* 0x008fc60000000000 */
[-C--:B------:R-:W-:Y:S01]  /*0390*/  FMUL R16, R0, R6.reuse ;  /* 0x0000000600107220 */ /* 0x080fe20000400000 */
[----:B----4-:R-:W-:Y:S01]  /*03a0*/  FADD R20, R9, -R20 ;  /* 0x8000001409147221 */ /* 0x010fe20000000000 */
[-C--:B------:R-:W-:Y:S02]  /*03b0*/  FMUL R18, R10, R6.reuse ;  /* 0x000000060a127220 */ /* 0x080fe40000400000 */
[----:B------:R-:W0:Y:S01]  /*03c0*/  FRND R11, R16 ;  /* 0x00000010000b7307 */ /* 0x000e220000201000 */
[----:B------:R-:W-:-:S07]  /*03d0*/  FMUL R19, R20, R6 ;  /* 0x0000000614137220 */ /* 0x000fce0000400000 */
[----:B------:R-:W1:Y:S01]  /*03e0*/  FRND R17, R18 ;  /* 0x0000001200117307 */ /* 0x000e620000201000 */
[----:B0-----:R-:W-:-:S07]  /*03f0*/  FFMA R0, R11, -R3, R0 ;  /* 0x800000030b007223 */ /* 0x001fce0000000000 */
[----:B------:R-:W0:Y:S01]  /*0400*/  FRND R19, R19 ;  /* 0x0000001300137307 */ /* 0x000e220000201000 */
[-C--:B-1----:R-:W-:Y:S01]  /*0410*/  FFMA R10, R17, -R3.reuse, R10 ;  /* 0x80000003110a7223 */ /* 0x082fe2000000000a */
[----:B------:R-:W-:Y:S01]  /*0420*/  FFMA R17, R0, R0, RZ ;  /* 0x0000000000117223 */ /* 0x000fe200000000ff */
[----:B0-----:R-:W-:-:S03]  /*0430*/  FFMA R11, R19, -R3, R20 ;  /* 0x80000003130b7223 */ /* 0x001fc60000000014 */
[----:B------:R-:W-:-:S04]  /*0440*/  FFMA R20, R10, R10, R17 ;  /* 0x0000000a0a147223 */ /* 0x000fc80000000011 */
[----:B------:R-:W-:-:S05]  /*0450*/  FFMA R17, R11, R11, R20 ;  /* 0x0000000b0b117223 */ /* 0x000fca0000000014 */
[----:B------:R-:W-:-:S13]  /*0460*/  FSETP.NEU.AND P0, PT, R17, RZ, PT ;  /* 0x000000ff1100720b */ /* 0x000fda0003f0d000 */
[----:B------:R-:W-:Y:S05]  /*0470*/  @!P0 BRA `(.L_x_4) ;  /* 0x0000000400388947 */ /* 0x000fea0003800000 */
[----:B------:R-:W-:Y:S01]  /*0480*/  IADD3 R18, PT, PT, R17, -0xd000000, RZ ;  /* 0xf300000011127810 */ /* 0x000fe20007ffe0ff */
[----:B------:R0:W1:Y:S01]  /*0490*/  MUFU.RSQ R16, R17 ;  /* 0x0000001100107308 */ /* 0x0000620000001400 */
[----:B------:R-:W-:Y:S02]  /*04a0*/  BSSY.RECONVERGENT B1, `(.L_x_5) ;  /* 0x000000a000017945 */ /* 0x000fe40003800200 */
[----:B------:R-:W-:-:S13]  /*04b0*/  ISETP.GT.U32.AND P0, PT, R18, 0x727fffff, PT ;  /* 0x727fffff1200780c */ /* 0x000fda0003f04070 */
[----:B0-----:R-:W-:Y:S05]  /*04c0*/  @!P0 BRA `(.L_x_6) ;  /* 0x00000000000c8947 */ /* 0x001fea0003800000 */
[----:B------:R-:W-:-:S07]  /*04d0*/  MOV R23, 0x4f0 ;  /* 0x000004f000177802 */ /* 0x000fce0000000f00 */
[----:B-1----:R-:W-:Y:S05]  /*04e0*/  CALL.REL.NOINC `($__internal_1_$__cuda_sm20_sqrt_rn_f32_slowpath) ;  /* 0x0000000800287944 */ /* 0x002fea0003c00000 */
[----:B------:R-:W-:Y:S05]  /*04f0*/  BRA `(.L_x_7) ;  /* 0x0000000000107947 */ /* 0x000fea0003800000 */
.L_x_6:
[----:B-1----:R-:W-:Y:S01]  /*0500*/  FMUL.FTZ R22, R17, R16 ;  /* 0x0000001011167220 */ /* 0x002fe20000410000 */
[----:B------:R-:W-:-:S03]  /*0510*/  FMUL.FTZ R16, R16, 0.5 ;  /* 0x3f00000010107820 */ /* 0x000fc60000410000 */
[----:B------:R-:W-:-:S04]  /*0520*/  FFMA R17, -R22, R22, R17 ;  /* 0x0000001616117223 */ /* 0x000fc80000000111 */
[----:B------:R-:W-:-:S07]  /*0530*/  FFMA R22, R17, R16, R22 ;  /* 0x0000001011167223 */ /* 0x000fce0000000016 */
.L_x_7:
[----:B------:R-:W-:Y:S05]  /*0540*/  BSYNC.RECONVERGENT B1 ;  /* 0x0000000000017941 */ /* 0x000fea0003800200 */
.L_x_5:
[----:B------:R-:W-:Y:S01]  /*0550*/  IADD3 R16, PT, PT, R22, 0x1800000, RZ ;  /* 0x0180000016107810 */ /* 0x000fe20007ffe0ff */
[----:B------:R-:W-:Y:S03]  /*0560*/  BSSY.RECONVERGENT B1, `(.L_x_8) ;  /* 0x000000b000017945 */ /* 0x000fe60003800200 */
[----:B------:R-:W-:-:S04]  /*0570*/  LOP3.LUT R16, R16, 0x7f800000, RZ, 0xc0, !PT ;  /* 0x7f80000010107812 */ /* 0x000fc800078ec0ff */
[----:B------:R-:W-:-:S13]  /*0580*/  ISETP.GT.U32.AND P0, PT, R16, 0x1ffffff, PT ;  /* 0x01ffffff1000780c */ /* 0x000fda0003f04070 */
[----:B------:R-:W-:Y:S05]  /*0590*/  @P0 BRA `(.L_x_9) ;  /* 0x00000000000c0947 */ /* 0x000fea0003800000 */
[----:B------:R-:W-:-:S07]  /*05a0*/  MOV R18, 0x5c0 ;  /* 0x000005c000127802 */ /* 0x000fce0000000f00 */
[----:B------:R-:W-:Y:S05]  /*05b0*/  CALL.REL.NOINC `($__internal_0_$__cuda_sm20_rcp_rn_f32_slowpath) ;  /* 0x00000004001c7944 */ /* 0x000fea0003c00000 */
[----:B------:R-:W-:Y:S05]  /*05c0*/  BRA `(.L_x_10) ;  /* 0x0000000000107947 */ /* 0x000fea0003800000 */
.L_x_9:
[----:B------:R-:W0:Y:S02]  /*05d0*/  MUFU.RCP R17, R22 ;  /* 0x0000001600117308 */ /* 0x000e240000001000 */
[----:B0-----:R-:W-:-:S04]  /*05e0*/  FFMA R16, R17, R22, -1 ;  /* 0xbf80000011107423 */ /* 0x001fc80000000016 */
[----:B------:R-:W-:-:S04]  /*05f0*/  FADD.FTZ R16, -R16, -RZ ;  /* 0x800000ff10107221 */ /* 0x000fc80000010100 */
[----:B------:R-:W-:-:S07]  /*0600*/  FFMA R20, R17, R16, R17 ;  /* 0x0000001011147223 */ /* 0x000fce0000000011 */
.L_x_10:
[----:B------:R-:W-:Y:S05]  /*0610*/  BSYNC.RECONVERGENT B1 ;  /* 0x0000000000017941 */ /* 0x000fea0003800200 */
.L_x_8:
[----:B------:R-:W-:Y:S01]  /*0620*/  MOV R26, UR10 ;  /* 0x0000000a001a7c02 */ /* 0x000fe20008000f00 */
[----:B------:R-:W2:Y:S01]  /*0630*/  LDG.E R25, desc[UR8][R14.64] ;  /* 0x000000080e197981 */ /* 0x000ea2000c1e1900 */
[----:B------:R-:W-:Y:S01]  /*0640*/  MOV R27, UR11 ;  /* 0x0000000b001b7c02 */ /* 0x000fe20008000f00 */
[----:B------:R-:W0:Y:S04]  /*0650*/  LDC.64 R18, c[0x0][0x3a8] ;  /* 0x0000ea00ff127b82 */ /* 0x000e280000000a00 */
[----:B------:R-:W2:Y:S04]  /*0660*/  LDG.E R26, desc[UR8][R26.64] ;  /* 0x000000081a1a7981 */ /* 0x000ea8000c1e1900 */
[----:B------:R-:W1:Y:S01]  /*0670*/  LDC.64 R16, c[0x0][0x3b0] ;  /* 0x0000ec00ff107b82 */ /* 0x000e620000000a00 */
[----:B--2---:R-:W-:-:S04]  /*0680*/  IMAD R25, R25, UR12, R26 ;  /* 0x0000000c19197c24 */ /* 0x004fc8000f8e021a */
[----:B0-----:R-:W-:-:S04]  /*0690*/  IMAD.WIDE R18, R25, 0x4, R18 ;  /* 0x0000000419127825 */ /* 0x001fc800078e0212 */
[C---:B-1----:R-:W-:Y:S02]  /*06a0*/  IMAD.WIDE R28, R25.reuse, 0x4, R16 ;  /* 0x00000004191c7825 */ /* 0x042fe400078e0210 */
[----:B------:R-:W2:Y:S01]  /*06b0*/  LDG.E R19, desc[UR8][R18.64] ;  /* 0x0000000812137981 */ /* 0x000ea2000c1e1900 */
[----:B------:R-:W0:Y:S03]  /*06c0*/  LDC.64 R16, c[0x0][0x3a0] ;  /* 0x0000e800ff107b82 */ /* 0x000e260000000a00 */
[----:B------:R1:W3:Y:S05]  /*06d0*/  LDG.E R24, desc[UR8][R28.64] ;  /* 0x000000081c187981 */ /* 0x0002ea000c1e1900 */
[----:B-1----:R-:W1:Y:S02]  /*06e0*/  LDC.64 R28, c[0x0][0x3c8] ;  /* 0x0000f200ff1c7b82 */ /* 0x002e640000000a00 */
[----:B-1----:R-:W-:-:S06]  /*06f0*/  IMAD.WIDE R28, R25, 0x4, R28 ;  /* 0x00000004191c7825 */ /* 0x002fcc00078e021c */
[----:B------:R-:W4:Y:S01]  /*0700*/  LDG.E R28, desc[UR8][R28.64] ;  /* 0x000000081c1c7981 */ /* 0x000f22000c1e1900 */
[----:B--2---:R-:W-:Y:S01]  /*0710*/  FADD R23, R19, -R22 ;  /* 0x8000001613177221 */ /* 0x004fe20000000000 */
[----:B------:R-:W-:-:S03]  /*0720*/  MOV R22, 0x3bbb989d ;  /* 0x3bbb989d00167802 */ /* 0x000fc60000000f00 */
[----:B---3--:R-:W-:Y:S01]  /*0730*/  FMUL R27, R23, R24 ;  /* 0x00000018171b7220 */ /* 0x008fe20000400000 */
[----:B------:R-:W-:-:S03]  /*0740*/  HFMA2 R23, -RZ, RZ, 3.7421875, 0 ;  /* 0x437c0000ff177431 */ /* 0x000fc600000001ff */
[----:B------:R-:W-:-:S04]  /*0750*/  FFMA.SAT R26, R27, R22, 0.5 ;  /* 0x3f0000001b1a7423 */ /* 0x000fc80000002016 */
[----:B------:R-:W-:Y:S01]  /*0760*/  FFMA.RM R26, R26, R23, 12582913 ;  /* 0x4b4000011a1a7423 */ /* 0x000fe20000004017 */
[----:B0-----:R-:W-:Y:S02]  /*0770*/  IMAD.WIDE R22, R25, 0x4, R16 ;  /* 0x0000000419167825 */ /* 0x001fe400078e0210 */
[----:B------:R-:W0:Y:S02]  /*0780*/  LDC.64 R16, c[0x0][0x3c0] ;  /* 0x0000f000ff107b82 */ /* 0x000e240000000a00 */
[----:B------:R-:W-:Y:S02]  /*0790*/  FADD R18, R26, -12583039 ;  /* 0xcb40007f1a127421 */ /* 0x000fe40000000000 */
[----:B------:R1:W2:Y:S02]  /*07a0*/  LDG.E R23, desc[UR8][R22.64] ;  /* 0x0000000816177981 */ /* 0x0002a4000c1e1900 */
[----:B------:R-:W-:-:S04]  /*07b0*/  FFMA R18, R27, 1.4426950216293334961, -R18 ;  /* 0x3fb8aa3b1b127823 */ /* 0x000fc80000000812 */
[----:B-1----:R-:W-:Y:S02]  /*07c0*/  FFMA R22, R27, 1.925963033500011079e-08, R18 ;  /* 0x32a570601b167823 */ /* 0x002fe40000000012 */
[----:B------:R-:W1:Y:S01]  /*07d0*/  LDC.64 R18, c[0x0][0x3b8] ;  /* 0x0000ee00ff127b82 */ /* 0x000e620000000a00 */
[----:B0-----:R-:W-:-:S06]  /*07e0*/  IMAD.WIDE R16, R25, 0x4, R16 ;  /* 0x0000000419107825 */ /* 0x001fcc00078e0210 */
[----:B------:R-:W3:Y:S01]  /*07f0*/  LDG.E R16, desc[UR8][R16.64] ;  /* 0x0000000810107981 */ /* 0x000ee2000c1e1900 */
[----:B-1----:R-:W-:-:S06]  /*0800*/  IMAD.WIDE R18, R25, 0x4, R18 ;  /* 0x0000000419127825 */ /* 0x002fcc00078e0212 */
[----:B------:R0:W5:Y:S01]  /*0810*/  LDG.E R18, desc[UR8][R18.64] ;  /* 0x0000000812127981 */ /* 0x000162000c1e1900 */
[----:B------:R-:W1:Y:S01]  /*0820*/  MUFU.EX2 R25, R22 ;  /* 0x0000001600197308 */ /* 0x000e620000000800 */
[----:B------:R-:W-:-:S05]  /*0830*/  SHF.L.U32 R26, R26, 0x17, RZ ;  /* 0x000000171a1a7819 */ /* 0x000fca00000006ff */
[----:B-1----:R-:W-:Y:S01]  /*0840*/  FMUL R26, R26, R25 ;  /* 0x000000191a1a7220 */ /* 0x002fe20000400000 */
[----:B--2---:R-:W-:Y:S01]  /*0850*/  FMUL R25, R23, 0.014660267159342765808 ;  /* 0x3c70319e17197820 */ /* 0x004fe20000400000 */
[----:B------:R-:W-:-:S04]  /*0860*/  FMUL R23, R20, R20 ;  /* 0x0000001414177220 */ /* 0x000fc80000400000 */
[----:B0-----:R-:W-:Y:S01]  /*0870*/  FMUL R19, R23, R23 ;  /* 0x0000001717137220 */ /* 0x001fe20000400000 */
[----:B------:R-:W-:-:S03]  /*0880*/  FMUL R25, R25, R26 ;  /* 0x0000001a19197220 */ /* 0x000fc60000400000 */
[----:B------:R-:W-:Y:S01]  /*0890*/  FMUL R19, R19, R19 ;  /* 0x0000001313137220 */ /* 0x000fe20000400000 */
[----:B------:R-:W-:Y:S01]  /*08a0*/  FMUL R25, R24, R25 ;  /* 0x0000001918197220 */ /* 0x000fe20000400000 */
[----:B---3--:R-:W-:-:S04]  /*08b0*/  FMUL R16, R16, -8 ;  /* 0xc100000010107820 */ /* 0x008fc80000400000 */
[----:B------:R-:W-:Y:S01]  /*08c0*/  FMUL R16, R19, R16 ;  /* 0x0000001013107220 */ /* 0x000fe20000400000 */
[----:B-----5:R-:W-:-:S04]  /*08d0*/  FMUL R18, R18, -6 ;  /* 0xc0c0000012127820 */ /* 0x020fc80000400000 */
[----:B------:R-:W-:-:S04]  /*08e0*/  FMUL R18, R19, R18 ;  /* 0x0000001213127220 */ /* 0x000fc80000400000 */
[-C--:B------:R-:W-:Y:S01]  /*08f0*/  FFMA R18, R25, R20.reuse, R18 ;  /* 0x0000001419127223 */ /* 0x080fe20000000012 */
[----:B------:R-:W-:-:S03]  /*0900*/  FMUL R20, R23, R20 ;  /* 0x0000001417147220 */ /* 0x000fc60000400000 */
[----:B------:R-:W-:-:S04]  /*0910*/  FFMA R23, R23, R16, R18 ;  /* 0x0000001017177223 */ /* 0x000fc80000000012 */
[----:B----4-:R-:W-:-:S04]  /*0920*/  FFMA R20, R20, R28, R23 ;  /* 0x0000001c14147223 */ /* 0x010fc80000000017 */
[-C--:B------:R-:W-:Y:S01]  /*0930*/  FFMA R21, R0, R20.reuse, R21 ;  /* 0x0000001400157223 */ /* 0x080fe20000000015 */
[-C--:B------:R-:W-:Y:S01]  /*0940*/  FFMA R5, R10, R20.reuse, R5 ;  /* 0x000000140a057223 */ /* 0x080fe20000000005 */
[----:B------:R-:W-:-:S07]  /*0950*/  FFMA R4, R11, R20, R4 ;  /* 0x000000140b047223 */ /* 0x000fce0000000004 */
.L_x_4:
[----:B------:R-:W-:Y:S05]  /*0960*/  BSYNC.RECONVERGENT B0 ;  /* 0x0000000000007941 */ /* 0x000fea0003800200 */
.L_x_3:
[----:B------:R-:W-:Y:S01]  /*0970*/  IADD3 R12, P0, PT, R12, 0xc, RZ ;  /* 0x0000000c0c0c7810 */ /* 0x000fe20007f1e0ff */
[----:B------:R-:W-:-:S03]  /*0980*/  UIADD3 UR10, UP0, UPT, UR10, 0x4, URZ ;  /* 0x000000040a0a7890 */ /* 0x000fc6000ff1e0ff */
[----:B------:R-:W-:Y:S01]  /*0990*/  IADD3.X R13, PT, PT, RZ, R13, RZ, P0, !PT ;  /* 0x0000000dff0d7210 */ /* 0x000fe200007fe4ff */
[----:B------:R-:W-:Y:S01]  /*09a0*/  UIADD3.X UR11, UPT, UPT, URZ, UR11, URZ, UP0, !UPT ;  /* 0x0000000bff0b7290 */ /* 0x000fe200087fe4ff */
[----:B------:R-:W-:Y:S11]  /*09b0*/  BRA.U UP1, `(.L_x_11) ;  /* 0xfffffff901547547 */ /* 0x000ff6000b83ffff */
.L_x_0:
[----:B------:R-:W0:Y:S01]  /*09c0*/  LDC.64 R6, c[0x0][0x3e0] ;  /* 0x0000f800ff067b82 */ /* 0x000e220000000a00 */
[----:B------:R-:W-:-:S04]  /*09d0*/  IMAD R3, R2, 0x3, RZ ;  /* 0x0000000302037824 */ /* 0x000fc800078e02ff */
[----:B0-----:R-:W-:-:S05]  /*09e0*/  IMAD.WIDE R2, R3, 0x4, R6 ;  /* 0x0000000403027825 */ /* 0x001fca00078e0206 */
[----:B------:R-:W-:Y:S04]  /*09f0*/  STG.E desc[UR8][R2.64], R21 ;  /* 0x0000001502007986 */ /* 0x000fe8000c101908 */
[----:B------:R-:W-:Y:S04]  /*0a00*/  STG.E desc[UR8][R2.64+0x4], R5 ;  /* 0x0000040502007986 */ /* 0x000fe8000c101908 */
[----:B------:R-:W-:Y:S01]  /*0a10*/  STG.E desc[UR8][R2.64+0x8], R4 ;  /* 0x0000080402007986 */ /* 0x000fe2000c101908 */
[----:B------:R-:W-:Y:S05]  /*0a20*/  EXIT ;  /* 0x000000000000794d */ /* 0x000fea0003800000 */
        .weak           $__internal_0_$__cuda_sm20_rcp_rn_f32_slowpath
        .type           $__internal_0_$__cuda_sm20_rcp_rn_f32_slowpath,@function
        .size           $__internal_0_$__cuda_sm20_rcp_rn_f32_slowpath,($__internal_1_$__cuda_sm20_sqrt_rn_f32_slowpath - $__internal_0_$__cuda_sm20_rcp_rn_f32_slowpath)
$__internal_0_$__cuda_sm20_rcp_rn_f32_slowpath:
[----:B------:R-:W-:Y:S01]  /*0a30*/  SHF.L.U32 R16, R22, 0x1, RZ ;  /* 0x0000000116107819 */ /* 0x000fe200000006ff */
[----:B------:R-:W-:Y:S03]  /*0a40*/  BSSY.RECONVERGENT B2, `(.L_x_12) ;  /* 0x0000030000027945 */ /* 0x000fe60003800200 */
[----:B------:R-:W-:-:S04]  /*0a50*/  SHF.R.U32.HI R16, RZ, 0x18, R16 ;  /* 0x00000018ff107819 */ /* 0x000fc80000011610 */
[----:B------:R-:W-:-:S13]  /*0a60*/  ISETP.NE.U32.AND P0, PT, R16, RZ, PT ;  /* 0x000000ff1000720c */ /* 0x000fda0003f05070 */
[----:B------:R-:W-:Y:S05]  /*0a70*/  @P0 BRA `(.L_x_13) ;  /* 0x0000000000280947 */ /* 0x000fea0003800000 */
[----:B------:R-:W-:-:S04]  /*0a80*/  SHF.L.U32 R16, R22, 0x1, RZ ;  /* 0x0000000116107819 */ /* 0x000fc800000006ff */
[----:B------:R-:W-:-:S13]  /*0a90*/  ISETP.NE.AND P0, PT, R16, RZ, PT ;  /* 0x000000ff1000720c */ /* 0x000fda0003f05270 */
[----:B------:R-:W-:Y:S01]  /*0aa0*/  @P0 FFMA R19, R22, 1.84467440737095516160e+19, RZ ;  /* 0x5f80000016130823 */ /* 0x000fe200000000ff */
[----:B------:R-:W-:Y:S08]  /*0ab0*/  @!P0 MUFU.RCP R17, R22 ;  /* 0x0000001600118308 */ /* 0x000ff00000001000 */
[----:B------:R-:W0:Y:S02]  /*0ac0*/  @P0 MUFU.RCP R16, R19 ;  /* 0x0000001300100308 */ /* 0x000e240000001000 */
[----:B0-----:R-:W-:-:S04]  /*0ad0*/  @P0 FFMA R20, R19, R16, -1 ;  /* 0xbf80000013140423 */ /* 0x001fc80000000010 */
[----:B------:R-:W-:-:S04]  /*0ae0*/  @P0 FADD.FTZ R23, -R20, -RZ ;  /* 0x800000ff14170221 */ /* 0x000fc80000010100 */
[----:B------:R-:W-:-:S04]  /*0af0*/  @P0 FFMA R16, R16, R23, R16 ;  /* 0x0000001710100223 */ /* 0x000fc80000000010 */
[----:B------:R-:W-:Y:S01]  /*0b00*/  @P0 FFMA R17, R16, 1.84467440737095516160e+19, RZ ;  /* 0x5f80000010110823 */ /* 0x000fe200000000ff */
[----:B------:R-:W-:Y:S06]  /*0b10*/  BRA `(.L_x_14) ;  /* 0x0000000000887947 */ /* 0x000fec0003800000 */
.L_x_13:
[----:B------:R-:W-:-:S04]  /*0b20*/  IADD3 R17, PT, PT, R16, -0xfd, RZ ;  /* 0xffffff0310117810 */ /* 0x000fc80007ffe0ff */
[----:B------:R-:W-:-:S13]  /*0b30*/  ISETP.GT.U32.AND P0, PT, R17, 0x1, PT ;  /* 0x000000011100780c */ /* 0x000fda0003f04070 */
[----:B------:R-:W-:Y:S05]  /*0b40*/  @P0 BRA `(.L_x_15) ;  /* 0x0000000000780947 */ /* 0x000fea0003800000 */
[----:B------:R-:W-:Y:S02]  /*0b50*/  LOP3.LUT R19, R22, 0x7fffff, RZ, 0xc0, !PT ;  /* 0x007fffff16137812 */ /* 0x000fe400078ec0ff */
[----:B------:R-:W-:Y:S02]  /*0b60*/  MOV R26, 0x3 ;  /* 0x00000003001a7802 */ /* 0x000fe40000000f00 */
[----:B------:R-:W-:Y:S02]  /*0b70*/  LOP3.LUT R19, R19, 0x3f800000, RZ, 0xfc, !PT ;  /* 0x3f80000013137812 */ /* 0x000fe400078efcff */
[----:B------:R-:W-:Y:S02]  /*0b80*/  SHF.L.U32 R25, R26, R17, RZ ;  /* 0x000000111a197219 */ /* 0x000fe400000006ff */
[----:B------:R-:W0:Y:S02]  /*0b90*/  MUFU.RCP R20, R19 ;  /* 0x0000001300147308 */ /* 0x000e240000001000 */
[----:B0-----:R-:W-:-:S04]  /*0ba0*/  FFMA R23, R19, R20, -1 ;  /* 0xbf80000013177423 */ /* 0x001fc80000000014 */
[----:B------:R-:W-:-:S04]  /*0bb0*/  FADD.FTZ R23, -R23, -RZ ;  /* 0x800000ff17177221 */ /* 0x000fc80000010100 */
[CCC-:B------:R-:W-:Y:S01]  /*0bc0*/  FFMA.RM R24, R20.reuse, R23.reuse, R20.reuse ;  /* 0x0000001714187223 */ /* 0x1c0fe20000004014 */
[----:B------:R-:W-:-:S04]  /*0bd0*/  FFMA.RP R23, R20, R23, R20 ;  /* 0x0000001714177223 */ /* 0x000fc80000008014 */
[C---:B------:R-:W-:Y:S02]  /*0be0*/  LOP3.LUT R20, R24.reuse, 0x7fffff, RZ, 0xc0, !PT ;  /* 0x007fffff18147812 */ /* 0x040fe400078ec0ff */
[----:B------:R-:W-:Y:S02]  /*0bf0*/  FSETP.NEU.FTZ.AND P0, PT, R24, R23, PT ;  /* 0x000000171800720b */ /* 0x000fe40003f1d000 */
[----:B------:R-:W-:Y:S02]  /*0c00*/  LOP3.LUT R20, R20, 0x800000, RZ, 0xfc, !PT ;  /* 0x0080000014147812 */ /* 0x000fe400078efcff */
[----:B------:R-:W-:Y:S02]  /*0c10*/  SEL R23, RZ, 0xffffffff, !P0 ;  /* 0xffffffffff177807 */ /* 0x000fe40004000000 */
[----:B------:R-:W-:Y:S02]  /*0c20*/  LOP3.LUT R24, R25, R20, RZ, 0xc0, !PT ;  /* 0x0000001419187212 */ /* 0x000fe400078ec0ff */
[----:B------:R-:W-:-:S02]  /*0c30*/  IADD3 R23, PT, PT, -R23, RZ, RZ ;  /* 0x000000ff17177210 */ /* 0x000fc40007ffe1ff */
[-C--:B------:R-:W-:Y:S02]  /*0c40*/  SHF.R.U32.HI R24, RZ, R17.reuse, R24 ;  /* 0x00000011ff187219 */ /* 0x080fe40000011618 */
[----:B------:R-:W-:Y:S02]  /*0c50*/  LOP3.LUT P1, RZ, R23, R17, R20, 0xf8, !PT ;  /* 0x0000001117ff7212 */ /* 0x000fe4000782f814 */
[C---:B------:R-:W-:Y:S02]  /*0c60*/  LOP3.LUT P0, RZ, R24.reuse, 0x1, RZ, 0xc0, !PT ;  /* 0x0000000118ff7812 */ /* 0x040fe4000780c0ff */
[----:B------:R-:W-:-:S04]  /*0c70*/  LOP3.LUT P2, RZ, R24, 0x2, RZ, 0xc0, !PT ;  /* 0x0000000218ff7812 */ /* 0x000fc8000784c0ff */
[----:B------:R-:W-:Y:S02]  /*0c80*/  PLOP3.LUT P0, PT, P0, P1, P2, 0xe0, 0x0 ;  /* 0x000000000000781c */ /* 0x000fe40000703c20 */
[----:B------:R-:W-:Y:S02]  /*0c90*/  LOP3.LUT P1, RZ, R22, 0x7fffff, RZ, 0xc0, !PT ;  /* 0x007fffff16ff7812 */ /* 0x000fe4000782c0ff */
[----:B------:R-:W-:-:S04]  /*0ca0*/  SEL R17, RZ, 0x1, !P0 ;  /* 0x00000001ff117807 */ /* 0x000fc80004000000 */
[----:B------:R-:W-:-:S04]  /*0cb0*/  IADD3 R17, PT, PT, -R17, RZ, RZ ;  /* 0x000000ff11117210 */ /* 0x000fc80007ffe1ff */
[----:B------:R-:W-:Y:S02]  /*0cc0*/  ISETP.GE.AND P0, PT, R17, RZ, PT ;  /* 0x000000ff1100720c */ /* 0x000fe40003f06270 */
[----:B------:R-:W-:-:S04]  /*0cd0*/  IADD3 R17, PT, PT, R16, -0xfc, RZ ;  /* 0xffffff0410117810 */ /* 0x000fc80007ffe0ff */
[----:B------:R-:W-:-:S07]  /*0ce0*/  SHF.R.U32.HI R17, RZ, R17, R20 ;  /* 0x00000011ff117219 */ /* 0x000fce0000011614 */
[----:B------:R-:W-:-:S04]  /*0cf0*/  @!P0 IADD3 R17, PT, PT, R17, 0x1, RZ ;  /* 0x0000000111118810 */ /* 0x000fc80007ffe0ff */
[----:B------:R-:W-:-:S04]  /*0d00*/  @!P1 SHF.L.U32 R17, R17, 0x1, RZ ;  /* 0x0000000111119819 */ /* 0x000fc800000006ff */
[----:B------:R-:W-:Y:S01]  /*0d10*/  LOP3.LUT R17, R17, 0x80000000, R22, 0xf8, !PT ;  /* 0x8000000011117812 */ /* 0x000fe200078ef816 */
[----:B------:R-:W-:Y:S06]  /*0d20*/  BRA `(.L_x_14) ;  /* 0x0000000000047947 */ /* 0x000fec0003800000 */
.L_x_15:
[----:B------:R0:W1:Y:S02]  /*0d30*/  MUFU.RCP R17, R22 ;  /* 0x0000001600117308 */ /* 0x0000640000001000 */
.L_x_14:
[----:B------:R-:W-:Y:S05]  /*0d40*/  BSYNC.RECONVERGENT B2 ;  /* 0x0000000000027941 */ /* 0x000fea0003800200 */
.L_x_12:
[----:B-1----:R-:W-:Y:S01]  /*0d50*/  MOV R20, R17 ;  /* 0x0000001100147202 */ /* 0x002fe20000000f00 */
[----:B------:R-:W-:Y:S01]  /*0d60*/  HFMA2 R17, -RZ, RZ, 0, 0 ;  /* 0x00000000ff117431 */ /* 0x000fe200000001ff */
[----:B------:R-:W-:-:S04]  /*0d70*/  MOV R16, R18 ;  /* 0x0000001200107202 */ /* 0x000fc80000000f00 */
[----:B0-----:R-:W-:Y:S05]  /*0d80*/  RET.REL.NODEC R16 `(nacl_kernel_original) ;  /* 0xfffffff0109c7950 */ /* 0x001fea0003c3ffff */
        .weak           $__internal_1_$__cuda_sm20_sqrt_rn_f32_slowpath
        .type           $__internal_1_$__cuda_sm20_sqrt_rn_f32_slowpath,@function
        .size           $__internal_1_$__cuda_sm20_sqrt_rn_f32_slowpath,(.L_x_38 - $__internal_1_$__cuda_sm20_sqrt_rn_f32_slowpath)
$__internal_1_$__cuda_sm20_sqrt_rn_f32_slowpath:
[----:B------:R-:W-:-:S13]  /*0d90*/  LOP3.LUT P0, RZ, R17, 0x7fffffff, RZ, 0xc0, !PT ;  /* 0x7fffffff11ff7812 */ /* 0x000fda000780c0ff */
[----:B------:R-:W-:Y:S05]  /*0da0*/  @!P0 BRA `(.L_x_16) ;  /* 0x0000000000448947 */ /* 0x000fea0003800000 */
[----:B------:R-:W-:Y:S02]  /*0db0*/  FSETP.GEU.FTZ.AND P0, PT, R17, RZ, PT ;  /* 0x000000ff1100720b */ /* 0x000fe40003f1e000 */
[----:B------:R-:W-:-:S11]  /*0dc0*/  MOV R16, R17 ;  /* 0x0000001100107202 */ /* 0x000fd60000000f00 */
[----:B------:R-:W-:Y:S01]  /*0dd0*/  @!P0 MOV R17, 0x7fffffff ;  /* 0x7fffffff00118802 */ /* 0x000fe20000000f00 */
[----:B------:R-:W-:Y:S06]  /*0de0*/  @!P0 BRA `(.L_x_16) ;  /* 0x0000000000348947 */ /* 0x000fec0003800000 */
[----:B------:R-:W-:-:S13]  /*0df0*/  FSETP.GTU.FTZ.AND P0, PT, |R16|, +INF , PT ;  /* 0x7f8000001000780b */ /* 0x000fda0003f1c200 */
[----:B------:R-:W-:Y:S01]  /*0e00*/  @P0 FADD.FTZ R17, R16, 1 ;  /* 0x3f80000010110421 */ /* 0x000fe20000010000 */
[----:B------:R-:W-:Y:S06]  /*0e10*/  @P0 BRA `(.L_x_16) ;  /* 0x0000000000280947 */ /* 0x000fec0003800000 */
[----:B------:R-:W-:-:S13]  /*0e20*/  FSETP.NEU.FTZ.AND P0, PT, |R16|, +INF , PT ;  /* 0x7f8000001000780b */ /* 0x000fda0003f1d200 */
[----:B------:R-:W-:-:S04]  /*0e30*/  @P0 FFMA R18, R16, 1.84467440737095516160e+19, RZ ;  /* 0x5f80000010120823 */ /* 0x000fc800000000ff */
[----:B------:R-:W0:Y:S02]  /*0e40*/  @P0 MUFU.RSQ R17, R18 ;  /* 0x0000001200110308 */ /* 0x000e240000001400 */
[----:B0-----:R-:W-:Y:S01]  /*0e50*/  @P0 FMUL.FTZ R19, R18, R17 ;  /* 0x0000001112130220 */ /* 0x001fe20000410000 */
[----:B------:R-:W-:Y:S01]  /*0e60*/  @P0 FMUL.FTZ R22, R17, 0.5 ;  /* 0x3f00000011160820 */ /* 0x000fe20000410000 */
[----:B------:R-:W-:Y:S02]  /*0e70*/  @!P0 MOV R17, R16 ;  /* 0x0000001000118202 */ /* 0x000fe40000000f00 */
[----:B------:R-:W-:-:S04]  /*0e80*/  @P0 FADD.FTZ R20, -R19, -RZ ;  /* 0x800000ff13140221 */ /* 0x000fc80000010100 */
[----:B------:R-:W-:-:S04]  /*0e90*/  @P0 FFMA R20, R19, R20, R18 ;  /* 0x0000001413140223 */ /* 0x000fc80000000012 */
[----:B------:R-:W-:-:S04]  /*0ea0*/  @P0 FFMA R20, R20, R22, R19 ;  /* 0x0000001614140223 */ /* 0x000fc80000000013 */
[----:B------:R-:W-:-:S07]  /*0eb0*/  @P0 FMUL.FTZ R17, R20, 2.3283064365386962891e-10 ;  /* 0x2f80000014110820 */ /* 0x000fce0000410000 */
.L_x_16:
[----:B------:R-:W-:Y:S01]  /*0ec0*/  MOV R22, R17 ;  /* 0x0000001100167202 */ /* 0x000fe20000000f00 */
[----:B------:R-:W-:Y:S01]  /*0ed0*/  HFMA2 R17, -RZ, RZ, 0, 0 ;  /* 0x00000000ff117431 */ /* 0x000fe200000001ff */
[----:B------:R-:W-:-:S04]  /*0ee0*/  MOV R16, R23 ;  /* 0x0000001700107202 */ /* 0x000fc80000000f00 */
[----:B------:R-:W-:Y:S05]  /*0ef0*/  RET.REL.NODEC R16 `(nacl_kernel_original) ;  /* 0xfffffff010407950 */ /* 0x000fea0003c3ffff */
.L_x_17:
[----:B------:R-:W-:-:S00]  /*0f00*/  BRA `(.L_x_17) ;  /* 0xfffffffc00fc7947 */ /* 0x000fc0000383ffff */
[----:B------:R-:W-:-:S00]  /*0f10*/  NOP ;  /* 0x0000000000007918 */ /* 0x000fc00000000000 */
        /* <DEDUP_REMOVED lines=14> */
.L_x_38:


//--------------------- .text.nacl_kernel         --------------------------
	.section	.text.nacl_kernel,"ax",@progbits
	.align	128
        .global         nacl_kernel
        .type           nacl_kernel,@function
        .size           nacl_kernel,(.L_x_40 - nacl_kernel)
        .other          nacl_kernel,@"STO_CUDA_ENTRY STV_DEFAULT"
nacl_kernel:
.text.nacl_kernel:
[----:B------:R-:W-:Y:S01]  /*0000*/  LDC R1, c[0x0][0x37c] ;  /* 0x0000df00ff017b82 */ /* 0x000fe20000000800 */
[----:B------:R-:W0:Y:S01]  /*0010*/  S2R R2, SR_TID.X ;  /* 0x0000000000027919 */ /* 0x000e220000002100 */
[----:B------:R-:W1:Y:S01]  /*0020*/  LDCU UR4, c[0x0][0x388] ;  /* 0x00007100ff0477ac */ /* 0x000e620008000800 */
[----:B------:R-:W0:Y:S02]  /*0030*/  S2R R3, SR_CTAID.X ;  /* 0x0000000000037919 */ /* 0x000e240000002500 */
[----:B0-----:R-:W-:-:S04]  /*0040*/  LEA R2, R3, R2, 0x6 ;  /* 0x0000000203027211 */ /* 0x001fc800078e30ff */
[----:B-1----:R-:W-:-:S13]  /*0050*/  ISETP.GE.AND P0, PT, R2, UR4, PT ;  /* 0x0000000402007c0c */ /* 0x002fda000bf06270 */
[----:B------:R-:W-:Y:S05]  /*0060*/  @P0 EXIT ;  /* 0x000000000000094d */ /* 0x000fea0003800000 */
[----:B------:R-:W0:Y:S01]  /*0070*/  LDC R0, c[0x0][0x3d8] ;  /* 0x0000f600ff007b82 */ /* 0x000e220000000800 */
[----:B------:R-:W-:Y:S01]  /*0080*/  UISETP.GT.AND UP0, UPT, UR4, URZ, UPT ;  /* 0x000000ff0400728c */ /* 0x000fe2000bf04270 */
[----:B------:R-:W-:Y:S01]  /*0090*/  HFMA2 R5, -RZ, RZ, 0, 0 ;  /* 0x00000000ff057431 */ /* 0x000fe200000001ff */
[----:B------:R-:W-:Y:S01]  /*00a0*/  MOV R6, RZ ;  /* 0x000000ff00067202 */ /* 0x000fe20000000f00 */
[----:B------:R-:W-:Y:S01]  /*00b0*/  HFMA2 R11, -RZ, RZ, 0, 0 ;  /* 0x00000000ff0b7431 */ /* 0x000fe200000001ff */
[----:B------:R-:W1:Y:S03]  /*00c0*/  LDCU.64 UR8, c[0x0][0x358] ;  /* 0x00006b00ff0877ac */ /* 0x000e660008000a00 */
        /* <DEDUP_REMOVED lines=11> */
[----:B------:R-:W-:Y:S05]  /*0180*/  CALL.REL.NOINC `($__internal_2_$__cuda_sm20_rcp_rn_f32_slowpath) ;  /* 0x0000000800807944 */ /* 0x000fea0003c00000 */
[----:B------:R-:W-:Y:S01]  /*0190*/  MOV R7, R22 ;  /* 0x0000001600077202 */ /* 0x000fe20000000f00 */
[----:B------:R-:W-:Y:S06]  /*01a0*/  BRA `(.L_x_20) ;  /* 0x0000000000107947 */ /* 0x000fec0003800000 */
.L_x_19:
[----:B------:R-:W0:Y:S02]  /*01b0*/  MUFU.RCP R0, R3 ;  /* 0x0000000300007308 */ /* 0x000e240000001000 */
[----:B0-----:R-:W-:-:S04]  /*01c0*/  FFMA R4, R0, R3, -1 ;  /* 0xbf80000000047423 */ /* 0x001fc80000000003 */
[----:B------:R-:W-:-:S04]  /*01d0*/  FADD.FTZ R7, -R4, -RZ ;  /* 0x800000ff04077221 */ /* 0x000fc80000010100 */
[----:B------:R-:W-:-:S07]  /*01e0*/  FFMA R7, R0, R7, R0 ;  /* 0x0000000700077223 */ /* 0x000fce0000000000 */
.L_x_20:
[----:B------:R-:W0:Y:S01]  /*01f0*/  LDC.64 R12, c[0x0][0x390] ;  /* 0x0000e400ff0c7b82 */ /* 0x000e220000000a00 */
[----:B------:R-:W-:Y:S01]  /*0200*/  HFMA2 R5, -RZ, RZ, 0, 0 ;  /* 0x00000000ff057431 */ /* 0x000fe200000001ff */
[----:B------:R-:W-:Y:S01]  /*0210*/  MOV R6, RZ ;  /* 0x000000ff00067202 */ /* 0x000fe20000000f00 */
[----:B------:R-:W-:Y:S01]  /*0220*/  HFMA2 R11, -RZ, RZ, 0, 0 ;  /* 0x00000000ff0b7431 */ /* 0x000fe200000001ff */
[----:B------:R-:W-:Y:S01]  /*0230*/  UMOV UR4, URZ ;  /* 0x000000ff00047c82 */ /* 0x000fe20008000000 */
[----:B0-----:R-:W-:-:S07]  /*0240*/  IMAD.WIDE R12, R2, 0x4, R12 ;  /* 0x00000004020c7825 */ /* 0x001fce00078e020c */
.L_x_30:
[----:B------:R-:W0:Y:S01]  /*0250*/  S2R R23, SR_TID.X ;  /* 0x0000000000177919 */ /* 0x000e220000002100 */
[----:B------:R-:W1:Y:S08]  /*0260*/  LDC.64 R8, c[0x0][0x380] ;  /* 0x0000e000ff087b82 */ /* 0x000e700000000a00 */
[----:B------:R-:W2:Y:S08]  /*0270*/  LDC.64 R16, c[0x0][0x390] ;  /* 0x0000e400ff107b82 */ /* 0x000eb00000000a00 */
[----:B------:R-:W-:Y:S08]  /*0280*/  BAR.SYNC.DEFER_BLOCKING 0x0 ;  /* 0x0000000000007b1d */ /* 0x000ff00000010000 */
[----:B------:R-:W3:Y:S01]  /*0290*/  S2UR UR6, SR_CgaCtaId ;  /* 0x00000000000679c3 */ /* 0x000ee20000008800 */
[----:B------:R-:W-:Y:S01]  /*02a0*/  UMOV UR5, 0x400 ;  /* 0x0000040000057882 */ /* 0x000fe20000000000 */
[----:B------:R-:W-:Y:S01]  /*02b0*/  MOV R10, 0x400 ;  /* 0x00000400000a7802 */ /* 0x000fe20000000f00 */
[----:B------:R-:W-:Y:S01]  /*02c0*/  IMAD R21, R2, 0x3, RZ ;  /* 0x0000000302157824 */ /* 0x000fe200078e02ff */
[----:B------:R-:W4:Y:S01]  /*02d0*/  LDCU UR7, c[0x0][0x398] ;  /* 0x00007300ff0777ac */ /* 0x000f220008000800 */
[----:B0-----:R-:W-:-:S04]  /*02e0*/  IADD3 R19, PT, PT, R23, UR4, RZ ;  /* 0x0000000417137c10 */ /* 0x001fc8000fffe0ff */
[C---:B------:R-:W-:Y:S01]  /*02f0*/  LEA R15, R19.reuse, R19, 0x1 ;  /* 0x00000013130f7211 */ /* 0x040fe200078e08ff */
[----:B--2---:R-:W-:-:S04]  /*0300*/  IMAD.WIDE.U32 R16, R19, 0x4, R16 ;  /* 0x0000000413107825 */ /* 0x004fc800078e0010 */
[----:B-1----:R-:W-:Y:S02]  /*0310*/  IMAD.WIDE.U32 R14, R15, 0x4, R8 ;  /* 0x000000040f0e7825 */ /* 0x002fe400078e0008 */
[----:B------:R-:W2:Y:S04]  /*0320*/  LDG.E R16, desc[UR8][R16.64] ;  /* 0x0000000810107981 */ /* 0x000ea8000c1e1900 */
[----:B------:R-:W4:Y:S04]  /*0330*/  LDG.E R0, desc[UR8][R14.64] ;  /* 0x000000080e007981 */ /* 0x000f28000c1e1900 */
[----:B------:R-:W2:Y:S04]  /*0340*/  LDG.E R4, desc[UR8][R14.64+0x4] ;  /* 0x000004080e047981 */ /* 0x000ea8000c1e1900 */
[----:B------:R0:W2:Y:S01]  /*0350*/  LDG.E R18, desc[UR8][R14.64+0x8] ;  /* 0x000008080e127981 */ /* 0x0000a2000c1e1900 */
[----:B------:R-:W1:Y:S01]  /*0360*/  S2R R19, SR_CgaCtaId ;  /* 0x0000000000137919 */ /* 0x000e620000008800 */
[----:B------:R-:W-:-:S04]  /*0370*/  UIADD3 UR5, UPT, UPT, UR5, 0x300, URZ ;  /* 0x0000030005057890 */ /* 0x000fc8000fffe0ff */
[----:B---3--:R-:W-:Y:S01]  /*0380*/  ULEA UR5, UR6, UR5, 0x18 ;  /* 0x0000000506057291 */ /* 0x008fe2000f8ec0ff */
[----:B0-----:R-:W-:Y:S01]  /*0390*/  IMAD.WIDE R14, R21, 0x4, R8 ;  /* 0x00000004150e7825 */ /* 0x001fe200078e0208 */
[----:B------:R-:W0:Y:S01]  /*03a0*/  LDCU UR6, c[0x0][0x388] ;  /* 0x00007100ff0677ac */ /* 0x000e220008000800 */
[----:B-1----:R-:W-:-:S03]  /*03b0*/  LEA R20, R19, R10, 0x18 ;  /* 0x0000000a13147211 */ /* 0x002fc600078ec0ff */
[C---:B------:R-:W-:Y:S02]  /*03c0*/  LEA R19, R23.reuse, UR5, 0x2 ;  /* 0x0000000517137c11 */ /* 0x040fe4000f8e10ff */
[----:B------:R-:W-:-:S05]  /*03d0*/  IMAD R25, R23, 0xc, R20 ;  /* 0x0000000c17197824 */ /* 0x000fca00078e0214 */
[----:B----4-:R-:W-:Y:S04]  /*03e0*/  STS [R25], R0 ;  /* 0x0000000019007388 */ /* 0x010fe80000000800 */
[----:B--2---:R1:W-:Y:S04]  /*03f0*/  STS [R25+0x4], R4 ;  /* 0x0000040419007388 */ /* 0x0043e80000000800 */
[----:B------:R2:W-:Y:S04]  /*0400*/  STS [R25+0x8], R18 ;  /* 0x0000081219007388 */ /* 0x0005e80000000800 */
[----:B------:R2:W-:Y:S01]  /*0410*/  STS [R19], R16 ;  /* 0x0000001013007388 */ /* 0x0005e20000000800 */
[----:B------:R-:W-:Y:S06]  /*0420*/  BAR.SYNC.DEFER_BLOCKING 0x0 ;  /* 0x0000000000007b1d */ /* 0x000fec0000010000 */
[----:B------:R2:W5:Y:S04]  /*0430*/  LDG.E R8, desc[UR8][R14.64] ;  /* 0x000000080e087981 */ /* 0x000568000c1e1900 */
[----:B------:R2:W5:Y:S04]  /*0440*/  LDG.E R9, desc[UR8][R14.64+0x4] ;  /* 0x000004080e097981 */ /* 0x000568000c1e1900 */
[----:B------:R2:W5:Y:S01]  /*0450*/  LDG.E R10, desc[UR8][R14.64+0x8] ;  /* 0x000008080e0a7981 */ /* 0x000562000c1e1900 */
[----:B------:R-:W-:Y:S01]  /*0460*/  UIADD3 UR4, UPT, UPT, UR4, 0x40, URZ ;  /* 0x0000004004047890 */ /* 0x000fe2000fffe0ff */
[----:B-1----:R-:W-:-:S03]  /*0470*/  IADD3 R4, PT, PT, R20, 0x8, RZ ;  /* 0x0000000814047810 */ /* 0x002fc60007ffe0ff */
[----:B0-----:R-:W-:-:S03]  /*0480*/  UISETP.GE.AND UP0, UPT, UR4, UR6, UPT ;  /* 0x000000060400728c */ /* 0x001fc6000bf06270 */
[----:B------:R-:W-:-:S08]  /*0490*/  UMOV UR6, 0x4 ;  /* 0x0000000400067882 */ /* 0x000fd00000000000 */
.L_x_29:
[----:B--2---:R-:W0:Y:S01]  /*04a0*/  LDS R15, [R4+-0x8] ;  /* 0xfffff800040f7984 */ /* 0x004e220000000800 */
[----:B------:R-:W-:Y:S01]  /*04b0*/  UIADD3 UR6, UPT, UPT, UR6, 0xc, URZ ;  /* 0x0000000c06067890 */ /* 0x000fe2000fffe0ff */
[----:B------:R-:W-:Y:S02]  /*04c0*/  BSSY.RECONVERGENT B0, `(.L_x_21) ;  /* 0x0000061000007945 */ /* 0x000fe40003800200 */
[----:B------:R-:W1:Y:S01]  /*04d0*/  LDS R16, [R4+-0x4] ;  /* 0xfffffc0004107984 */ /* 0x000e620000000800 */
[----:B------:R-:W-:-:S03]  /*04e0*/  UISETP.NE.AND UP1, UPT, UR6, 0x304, UPT ;  /* 0x000003040600788c */ /* 0x000fc6000bf25270 */
[----:B------:R-:W2:Y:S01]  /*04f0*/  LDS R19, [R4] ;  /* 0x0000000004137984 */ /* 0x000ea20000000800 */
[----:B0----5:R-:W-:Y:S01]  /*0500*/  FADD R0, R8, -R15 ;  /* 0x8000000f08007221 */ /* 0x021fe20000000000 */
[----:B-1----:R-:W-:-:S03]  /*0510*/  FADD R16, R9, -R16 ;  /* 0x8000001009107221 */ /* 0x002fc60000000000 */
[-C--:B------:R-:W-:Y:S01]  /*0520*/  FMUL R14, R0, R7.reuse ;  /* 0x00000007000e7220 */ /* 0x080fe20000400000 */
[----:B------:R-:W-:-:S03]  /*0530*/  FMUL R17, R16, R7 ;  /* 0x0000000710117220 */ /* 0x000fc60000400000 */
[----:B------:R-:W0:Y:S01]  /*0540*/  FRND R15, R14 ;  /* 0x0000000e000f7307 */ /* 0x000e220000201000 */
[----:B--2---:R-:W-:-:S04]  /*0550*/  FADD R20, R10, -R19 ;  /* 0x800000130a147221 */ /* 0x004fc80000000000 */
[----:B------:R-:W-:-:S03]  /*0560*/  FMUL R18, R20, R7 ;  /* 0x0000000714127220 */ /* 0x000fc60000400000 */
[----:B------:R-:W1:Y:S01]  /*0570*/  FRND R17, R17 ;  /* 0x0000001100117307 */ /* 0x000e620000201000 */
[----:B0-----:R-:W-:-:S07]  /*0580*/  FFMA R0, R15, -R3, R0 ;  /* 0x800000030f007223 */ /* 0x001fce0000000000 */
[----:B------:R-:W0:Y:S01]  /*0590*/  FRND R19, R18 ;  /* 0x0000001200137307 */ /* 0x000e220000201000 */
[----:B-1----:R-:W-:Y:S01]  /*05a0*/  FFMA R21, R17, -R3, R16 ;  /* 0x8000000311157223 */ /* 0x002fe20000000010 */
[----:B------:R-:W-:-:S04]  /*05b0*/  FFMA R16, R0, R0, RZ ;  /* 0x0000000000107223 */ /* 0x000fc800000000ff */
[----:B------:R-:W-:Y:S01]  /*05c0*/  FFMA R15, R21, R21, R16 ;  /* 0x00000015150f7223 */ /* 0x000fe20000000010 */
[----:B0-----:R-:W-:-:S04]  /*05d0*/  FFMA R20, R19, -R3, R20 ;  /* 0x8000000313147223 */ /* 0x001fc80000000014 */
        /* <DEDUP_REMOVED lines=9> */
[----:B-1----:R-:W-:Y:S05]  /*0670*/  CALL.REL.NOINC `($__internal_3_$__cuda_sm20_sqrt_rn_f32_slowpath) ;  /* 0x00000008001c7944 */ /* 0x002fea0003c00000 */
[----:B------:R-:W-:Y:S05]  /*0680*/  BRA `(.L_x_25) ;  /* 0x0000000000107947 */ /* 0x000fea0003800000 */
.L_x_24:
[----:B-1----:R-:W-:Y:S01]  /*0690*/  FMUL.FTZ R23, R14, R15 ;  /* 0x0000000f0e177220 */ /* 0x002fe20000410000 */
[----:B------:R-:W-:-:S03]  /*06a0*/  FMUL.FTZ R15, R15, 0.5 ;  /* 0x3f0000000f0f7820 */ /* 0x000fc60000410000 */
[----:B------:R-:W-:-:S04]  /*06b0*/  FFMA R14, -R23, R23, R14 ;  /* 0x00000017170e7223 */ /* 0x000fc8000000010e */
[----:B------:R-:W-:-:S07]  /*06c0*/  FFMA R23, R14, R15, R23 ;  /* 0x0000000f0e177223 */ /* 0x000fce0000000017 */
.L_x_25:
[----:B------:R-:W-:Y:S05]  /*06d0*/  BSYNC.RECONVERGENT B1 ;  /* 0x0000000000017941 */ /* 0x000fea0003800200 */
.L_x_23:
[----:B------:R-:W-:Y:S01]  /*06e0*/  IADD3 R14, PT, PT, R23, 0x1800000, RZ ;  /* 0x01800000170e7810 */ /* 0x000fe20007ffe0ff */
[----:B------:R-:W-:Y:S03]  /*06f0*/  BSSY.RECONVERGENT B1, `(.L_x_26) ;  /* 0x000000b000017945 */ /* 0x000fe60003800200 */
[----:B------:R-:W-:-:S04]  /*0700*/  LOP3.LUT R14, R14, 0x7f800000, RZ, 0xc0, !PT ;  /* 0x7f8000000e0e7812 */ /* 0x000fc800078ec0ff */
[----:B------:R-:W-:-:S13]  /*0710*/  ISETP.GT.U32.AND P0, PT, R14, 0x1ffffff, PT ;  /* 0x01ffffff0e00780c */ /* 0x000fda0003f04070 */
[----:B------:R-:W-:Y:S05]  /*0720*/  @P0 BRA `(.L_x_27) ;  /* 0x00000000000c0947 */ /* 0x000fea0003800000 */
[----:B------:R-:W-:-:S07]  /*0730*/  MOV R16, 0x750 ;  /* 0x0000075000107802 */ /* 0x000fce0000000f00 */
[----:B------:R-:W-:Y:S05]  /*0740*/  CALL.REL.NOINC `($__internal_2_$__cuda_sm20_rcp_rn_f32_slowpath) ;  /* 0x0000000400107944 */ /* 0x000fea0003c00000 */
[----:B------:R-:W-:Y:S05]  /*0750*/  BRA `(.L_x_28) ;  /* 0x0000000000107947 */ /* 0x000fea0003800000 */
.L_x_27:
[----:B------:R-:W0:Y:S02]  /*0760*/  MUFU.RCP R22, R23 ;  /* 0x0000001700167308 */ /* 0x000e240000001000 */
[----:B0-----:R-:W-:-:S04]  /*0770*/  FFMA R14, R22, R23, -1 ;  /* 0xbf800000160e7423 */ /* 0x001fc80000000017 */
[----:B------:R-:W-:-:S04]  /*0780*/  FADD.FTZ R15, -R14, -RZ ;  /* 0x800000ff0e0f7221 */ /* 0x000fc80000010100 */
[----:B------:R-:W-:-:S07]  /*0790*/  FFMA R22, R22, R15, R22 ;  /* 0x0000000f16167223 */ /* 0x000fce0000000016 */
.L_x_28:
[----:B------:R-:W-:Y:S05]  /*07a0*/  BSYNC.RECONVERGENT B1 ;  /* 0x0000000000017941 */ /* 0x000fea0003800200 */
.L_x_26:
[----:B------:R-:W2:Y:S01]  /*07b0*/  LDG.E R25, desc[UR8][R12.64] ;  /* 0x000000080c197981 */ /* 0x000ea2000c1e1900 */
[----:B------:R-:W0:Y:S03]  /*07c0*/  LDC.64 R26, c[0x0][0x3a8] ;  /* 0x0000ea00ff1a7b82 */ /* 0x000e260000000a00 */
[----:B------:R-:W2:Y:S05]  /*07d0*/  LDS R14, [UR5] ;  /* 0x00000005ff0e7984 */ /* 0x000eaa0008000800 */
[----:B------:R-:W1:Y:S08]  /*07e0*/  LDC.64 R28, c[0x0][0x3b0] ;  /* 0x0000ec00ff1c7b82 */ /* 0x000e700000000a00 */
[----:B------:R-:W3:Y:S08]  /*07f0*/  LDC.64 R18, c[0x0][0x3a0] ;  /* 0x0000e800ff127b82 */ /* 0x000ef00000000a00 */
[----:B------:R-:W4:Y:S01]  /*0800*/  LDC.64 R16, c[0x0][0x3b8] ;  /* 0x0000ee00ff107b82 */ /* 0x000f220000000a00 */
[----:B--2---:R-:W-:-:S07]  /*0810*/  IMAD R25, R25, UR7, R14 ;  /* 0x0000000719197c24 */ /* 0x004fce000f8e020e */
[----:B------:R-:W2:Y:S01]  /*0820*/  LDC.64 R14, c[0x0][0x3c0] ;  /* 0x0000f000ff0e7b82 */ /* 0x000ea20000000a00 */
[----:B0-----:R-:W-:-:S04]  /*0830*/  IMAD.WIDE R26, R25, 0x4, R26 ;  /* 0x00000004191a7825 */ /* 0x001fc800078e021a */
[C---:B-1----:R-:W-:Y:S02]  /*0840*/  IMAD.WIDE R28, R25.reuse, 0x4, R28 ;  /* 0x00000004191c7825 */ /* 0x042fe400078e021c */
[----:B------:R-:W5:Y:S04]  /*0850*/  LDG.E R26, desc[UR8][R26.64] ;  /* 0x000000081a1a7981 */ /* 0x000f68000c1e1900 */
[----:B------:R0:W5:Y:S01]  /*0860*/  LDG.E R24, desc[UR8][R28.64] ;  /* 0x000000081c187981 */ /* 0x000162000c1e1900 */
[----:B---3--:R-:W-:-:S04]  /*0870*/  IMAD.WIDE R18, R25, 0x4, R18 ;  /* 0x0000000419127825 */ /* 0x008fc800078e0212 */
[C---:B----4-:R-:W-:Y:S02]  /*0880*/  IMAD.WIDE R16, R25.reuse, 0x4, R16 ;  /* 0x0000000419107825 */ /* 0x050fe400078e0210 */
[----:B------:R-:W3:Y:S01]  /*0890*/  LDG.E R18, desc[UR8][R18.64] ;  /* 0x0000000812127981 */ /* 0x000ee2000c1e1900 */
[----:B0-----:R-:W0:Y:S03]  /*08a0*/  LDC.64 R28, c[0x0][0x3c8] ;  /* 0x0000f200ff1c7b82 */ /* 0x001e260000000a00 */
[----:B------:R-:W4:Y:S01]  /*08b0*/  LDG.E R16, desc[UR8][R16.64] ;  /* 0x0000000810107981 */ /* 0x000f22000c1e1900 */
[----:B--2---:R-:W-:-:S06]  /*08c0*/  IMAD.WIDE R14, R25, 0x4, R14 ;  /* 0x00000004190e7825 */ /* 0x004fcc00078e020e */
[----:B------:R1:W2:Y:S01]  /*08d0*/  LDG.E R14, desc[UR8][R14.64] ;  /* 0x000000080e0e7981 */ /* 0x0002a2000c1e1900 */
[----:B0-----:R-:W-:-:S06]  /*08e0*/  IMAD.WIDE R28, R25, 0x4, R28 ;  /* 0x00000004191c7825 */ /* 0x001fcc00078e021c */
[----:B------:R-:W2:Y:S01]  /*08f0*/  LDG.E R28, desc[UR8][R28.64] ;  /* 0x000000081c1c7981 */ /* 0x000ea2000c1e1900 */
[----:B------:R-:W-:Y:S01]  /*0900*/  MOV R25, 0x437c0000 ;  /* 0x437c000000197802 */ /* 0x000fe20000000f00 */
[----:B-1----:R-:W-:-:S04]  /*0910*/  FMUL R15, R22, R22 ;  /* 0x00000016160f7220 */ /* 0x002fc80000400000 */
[----:B------:R-:W-:-:S04]  /*0920*/  FMUL R17, R15, R15 ;  /* 0x0000000f0f117220 */ /* 0x000fc80000400000 */
[----:B------:R-:W-:Y:S01]  /*0930*/  FMUL R17, R17, R17 ;  /* 0x0000001111117220 */ /* 0x000fe20000400000 */
[----:B-----5:R-:W-:Y:S01]  /*0940*/  FADD R23, R26, -R23 ;  /* 0x800000171a177221 */ /* 0x020fe20000000000 */
[----:B------:R-:W-:-:S03]  /*0950*/  HFMA2 R26, -RZ, RZ, 0.96630859375, -0.0022525787353515625 ;  /* 0x3bbb989dff1a7431 */ /* 0x000fc600000001ff */
[----:B------:R-:W-:-:S04]  /*0960*/  FMUL R23, R23, R24 ;  /* 0x0000001817177220 */ /* 0x000fc80000400000 */
[----:B------:R-:W-:Y:S01]  /*0970*/  FFMA.SAT R19, R23, R26, 0.5 ;  /* 0x3f00000017137423 */ /* 0x000fe2000000201a */
[----:B---3--:R-:W-:-:S03]  /*0980*/  FMUL R18, R18, 0.014660267159342765808 ;  /* 0x3c70319e12127820 */ /* 0x008fc60000400000 */
[----:B------:R-:W-:Y:S01]  /*0990*/  FFMA.RM R19, R19, R25, 12582913 ;  /* 0x4b40000113137423 */ /* 0x000fe20000004019 */
[----:B----4-:R-:W-:-:S03]  /*09a0*/  FMUL R16, R16, -6 ;  /* 0xc0c0000010107820 */ /* 0x010fc60000400000 */
[C---:B------:R-:W-:Y:S01]  /*09b0*/  FADD R26, R19.reuse, -12583039 ;  /* 0xcb40007f131a7421 */ /* 0x040fe20000000000 */
[----:B------:R-:W-:Y:S01]  /*09c0*/  SHF.L.U32 R19, R19, 0x17, RZ ;  /* 0x0000001713137819 */ /* 0x000fe200000006ff */
[----:B------:R-:W-:Y:S01]  /*09d0*/  FMUL R16, R17, R16 ;  /* 0x0000001011107220 */ /* 0x000fe20000400000 */
[----:B--2---:R-:W-:Y:S01]  /*09e0*/  FMUL R14, R14, -8 ;  /* 0xc10000000e0e7820 */ /* 0x004fe20000400000 */
[----:B------:R-:W-:-:S03]  /*09f0*/  FFMA R26, R23, 1.4426950216293334961, -R26 ;  /* 0x3fb8aa3b171a7823 */ /* 0x000fc6000000081a */
[----:B------:R-:W-:Y:S01]  /*0a00*/  FMUL R14, R17, R14 ;  /* 0x0000000e110e7220 */ /* 0x000fe20000400000 */
[----:B------:R-:W-:-:S06]  /*0a10*/  FFMA R26, R23, 1.925963033500011079e-08, R26 ;  /* 0x32a57060171a7823 */ /* 0x000fcc000000001a */
[----:B------:R-:W0:Y:S02]  /*0a20*/  MUFU.EX2 R26, R26 ;  /* 0x0000001a001a7308 */ /* 0x000e240000000800 */
[----:B0-----:R-:W-:-:S04]  /*0a30*/  FMUL R19, R19, R26 ;  /* 0x0000001a13137220 */ /* 0x001fc80000400000 */
[----:B------:R-:W-:-:S04]  /*0a40*/  FMUL R19, R18, R19 ;  /* 0x0000001312137220 */ /* 0x000fc80000400000 */
[----:B------:R-:W-:-:S04]  /*0a50*/  FMUL R19, R24, R19 ;  /* 0x0000001318137220 */ /* 0x000fc80000400000 */
[-C--:B------:R-:W-:Y:S01]  /*0a60*/  FFMA R16, R19, R22.reuse, R16 ;  /* 0x0000001613107223 */ /* 0x080fe20000000010 */
[----:B------:R-:W-:-:S03]  /*0a70*/  FMUL R22, R15, R22 ;  /* 0x000000160f167220 */ /* 0x000fc60000400000 */
[----:B------:R-:W-:-:S04]  /*0a80*/  FFMA R15, R15, R14, R16 ;  /* 0x0000000e0f0f7223 */ /* 0x000fc80000000010 */
[----:B------:R-:W-:-:S04]  /*0a90*/  FFMA R15, R22, R28, R15 ;  /* 0x0000001c160f7223 */ /* 0x000fc8000000000f */
[-C--:B------:R-:W-:Y:S01]  /*0aa0*/  FFMA R11, R0, R15.reuse, R11 ;  /* 0x0000000f000b7223 */ /* 0x080fe2000000000b */
[-C--:B------:R-:W-:Y:S01]  /*0ab0*/  FFMA R6, R21, R15.reuse, R6 ;  /* 0x0000000f15067223 */ /* 0x080fe20000000006 */
[----:B------:R-:W-:-:S07]  /*0ac0*/  FFMA R5, R20, R15, R5 ;  /* 0x0000000f14057223 */ /* 0x000fce0000000005 */
.L_x_22:
[----:B------:R-:W-:Y:S05]  /*0ad0*/  BSYNC.RECONVERGENT B0 ;  /* 0x0000000000007941 */ /* 0x000fea0003800200 */
.L_x_21:
[----:B------:R-:W-:Y:S01]  /*0ae0*/  IADD3 R4, PT, PT, R4, 0xc, RZ ;  /* 0x0000000c04047810 */ /* 0x000fe20007ffe0ff */
[----:B------:R-:W-:Y:S01]  /*0af0*/  UIADD3 UR5, UPT, UPT, UR5, 0x4, URZ ;  /* 0x0000000405057890 */ /* 0x000fe2000fffe0ff */
[----:B------:R-:W-:Y:S11]  /*0b00*/  BRA.U UP1, `(.L_x_29) ;  /* 0xfffffff901647547 */ /* 0x000ff6000b83ffff */
[----:B------:R-:W-:Y:S05]  /*0b10*/  BRA.U !UP0, `(.L_x_30) ;  /* 0xfffffff508cc7547 */ /* 0x000fea000b83ffff */
.L_x_18:
[----:B------:R-:W0:Y:S01]  /*0b20*/  LDC.64 R8, c[0x0][0x3e0] ;  /* 0x0000f800ff087b82 */ /* 0x000e220000000a00 */
[----:B------:R-:W-:-:S05]  /*0b30*/  LEA R3, R2, R2, 0x1 ;  /* 0x0000000202037211 */ /* 0x000fca00078e08ff */
[----:B0-----:R-:W-:-:S05]  /*0b40*/  IMAD.WIDE R2, R3, 0x4, R8 ;  /* 0x0000000403027825 */ /* 0x001fca00078e0208 */
[----:B------:R-:W-:Y:S04]  /*0b50*/  STG.E desc[UR8][R2.64], R11 ;  /* 0x0000000b02007986 */ /* 0x000fe8000c101908 */
[----:B------:R-:W-:Y:S04]  /*0b60*/  STG.E desc[UR8][R2.64+0x4], R6 ;  /* 0x0000040602007986 */ /* 0x000fe8000c101908 */
[----:B------:R-:W-:Y:S01]  /*0b70*/  STG.E desc[UR8][R2.64+0x8], R5 ;  /* 0x0000080502007986 */ /* 0x000fe2000c101908 */
[----:B------:R-:W-:Y:S05]  /*0b80*/  EXIT ;  /* 0x000000000000794d */ /* 0x000fea0003800000 */
        .weak           $__internal_2_$__cuda_sm20_rcp_rn_f32_slowpath
        .type           $__internal_2_$__cuda_sm20_rcp_rn_f32_slowpath,@function
        .size           $__internal_2_$__cuda_sm20_rcp_rn_f32_slowpath,($__internal_3_$__cuda_sm20_sqrt_rn_f32_slowpath - $__internal_2_$__cuda_sm20_rcp_rn_f32_slowpath)
$__internal_2_$__cuda_sm20_rcp_rn_f32_slowpath:
        /* <DEDUP_REMOVED lines=15> */
.L_x_32:
[----:B------:R-:W-:-:S04]  /*0c80*/  IADD3 R15, PT, PT, R14, -0xfd, RZ ;  /* 0xffffff030e0f7810 */ /* 0x000fc80007ffe0ff */
[----:B------:R-:W-:-:S13]  /*0c90*/  ISETP.GT.U32.AND P0, PT, R15, 0x1, PT ;  /* 0x000000010f00780c */ /* 0x000fda0003f04070 */
[----:B------:R-:W-:Y:S05]  /*0ca0*/  @P0 BRA `(.L_x_34) ;  /* 0x0000000000780947 */ /* 0x000fea0003800000 */
[----:B------:R-:W-:Y:S01]  /*0cb0*/  LOP3.LUT R17, R23, 0x7fffff, RZ, 0xc0, !PT ;  /* 0x007fffff17117812 */ /* 0x000fe200078ec0ff */
[----:B------:R-:W-:-:S03]  /*0cc0*/  HFMA2 R24, -RZ, RZ, 0, 1.78813934326171875e-07 ;  /* 0x00000003ff187431 */ /* 0x000fc600000001ff */
[----:B------:R-:W-:-:S04]  /*0cd0*/  LOP3.LUT R17, R17, 0x3f800000, RZ, 0xfc, !PT ;  /* 0x3f80000011117812 */ /* 0x000fc800078efcff */
[----:B------:R-:W0:Y:S01]  /*0ce0*/  MUFU.RCP R18, R17 ;  /* 0x0000001100127308 */ /* 0x000e220000001000 */
[----:B------:R-:W-:Y:S01]  /*0cf0*/  SHF.L.U32 R25, R24, R15, RZ ;  /* 0x0000000f18197219 */ /* 0x000fe200000006ff */
        /* <DEDUP_REMOVED lines=25> */
.L_x_34:
[----:B------:R0:W1:Y:S02]  /*0e90*/  MUFU.RCP R15, R23 ;  /* 0x00000017000f7308 */ /* 0x0000640000001000 */
.L_x_33:
[----:B------:R-:W-:Y:S05]  /*0ea0*/  BSYNC.RECONVERGENT B2 ;  /* 0x0000000000027941 */ /* 0x000fea0003800200 */
.L_x_31:
[----:B-1----:R-:W-:Y:S01]  /*0eb0*/  MOV R22, R15 ;  /* 0x0000000f00167202 */ /* 0x002fe20000000f00 */
[----:B------:R-:W-:Y:S01]  /*0ec0*/  HFMA2 R15, -RZ, RZ, 0, 0 ;  /* 0x00000000ff0f7431 */ /* 0x000fe200000001ff */
[----:B------:R-:W-:-:S04]  /*0ed0*/  MOV R14, R16 ;  /* 0x00000010000e7202 */ /* 0x000fc80000000f00 */
[----:B0-----:R-:W-:Y:S05]  /*0ee0*/  RET.REL.NODEC R14 `(nacl_kernel) ;  /* 0xfffffff00e447950 */ /* 0x001fea0003c3ffff */
        .weak           $__internal_3_$__cuda_sm20_sqrt_rn_f32_slowpath
        .type           $__internal_3_$__cuda_sm20_sqrt_rn_f32_slowpath,@function
        .size           $__internal_3_$__cuda_sm20_sqrt_rn_f32_slowpath,(.L_x_40 - $__internal_3_$__cuda_sm20_sqrt_rn_f32_slowpath)
$__internal_3_$__cuda_sm20_sqrt_rn_f32_slowpath:
[----:B------:R-:W-:-:S13]  /*0ef0*/  LOP3.LUT P0, RZ, R14, 0x7fffffff, RZ, 0xc0, !PT ;  /* 0x7fffffff0eff7812 */ /* 0x000fda000780c0ff */
[----:B------:R-:W-:Y:S01]  /*0f00*/  @!P0 MOV R15, R14 ;  /* 0x0000000e000f8202 */ /* 0x000fe20000000f00 */
[----:B------:R-:W-:Y:S06]  /*0f10*/  @!P0 BRA `(.L_x_35) ;  /* 0x0000000000408947 */ /* 0x000fec0003800000 */
[----:B------:R-:W-:-:S13]  /*0f20*/  FSETP.GEU.FTZ.AND P0, PT, R14, RZ, PT ;  /* 0x000000ff0e00720b */ /* 0x000fda0003f1e000 */
        /* <DEDUP_REMOVED lines=15> */
.L_x_35:
[----:B------:R-:W-:Y:S01]  /*1020*/  MOV R23, R15 ;  /* 0x0000000f00177202 */ /* 0x000fe20000000f00 */
[----:B------:R-:W-:Y:S01]  /*1030*/  HFMA2 R15, -RZ, RZ, 0, 0 ;  /* 0x00000000ff0f7431 */ /* 0x000fe200000001ff */
[----:B------:R-:W-:-:S04]  /*1040*/  MOV R14, R22 ;  /* 0x00000016000e7202 */ /* 0x000fc80000000f00 */
[----:B------:R-:W-:Y:S05]  /*1050*/  RET.REL.NODEC R14 `(nacl_kernel) ;  /* 0xffffffec0ee87950 */ /* 0x000fea0003c3ffff */
.L_x_36:
        /* <DEDUP_REMOVED lines=10> */
.L_x_40:


//--------------------- .nv.shared.reserved.0     --------------------------
	.section	.nv.shared.reserved.0,"aw",@nobits
	.weak		__nv_reservedSMEM_offset_0_alias
	.size		__nv_reservedSMEM_offset_0_alias, 0, 64
	.other		__nv_reservedSMEM_offset_0_alias,@"STO_CUDA_RESERVED_SHARED STV_DEFAULT"
__nv_reservedSMEM_offset_0_alias:
	.zero		0
	.zero		64


//--------------------- .nv.shared.nacl_kernel    --------------------------
	.section	.nv.shared.nacl_kernel,"aw",@nobits
	.sectionflags	@""
	.align	4
.nv.shared.nacl_kernel:
	.zero		2048


//--------------------- .nv.constant0.nacl_kernel_original --------------------------
	.section	.nv.constant0.nacl_kernel_original,"a",@progbits
	.sectionflags	@""
	.align	4
.nv.constant0.nacl_kernel_original:
	.zero		1000


//--------------------- .nv.constant0.nacl_kernel --------------------------
	.section	.nv.constant0.nacl_kernel,"a",@progbits
	.sectionflags	@""
	.align	4
.nv.constant0.nacl_kernel:
	.zero		1000


//--------------------- SYMBOLS --------------------------

	.type		.nv.reservedSmem.offset0,@object
	.size		.nv.reservedSmem.offset0,0x4
	.type		.nv.reservedSmem.cap,@object
	.size		.nv.reservedSmem.cap,0x4
